//
// Generated by NVIDIA NVVM Compiler
//
// Compiler Build ID: CL-36424714
// Cuda compilation tools, release 13.0, V13.0.88
// Based on NVVM 20.0.0
//

.version 9.0
.target sm_100
.address_size 64

	// .globl	_Z11cal_entropyyPfii
.const .align 4 .b8 mylog[100];

.visible .entry _Z11cal_entropyyPfii(
	.param .u64 _Z11cal_entropyyPfii_param_0,
	.param .u64 .ptr .align 1 _Z11cal_entropyyPfii_param_1,
	.param .u32 _Z11cal_entropyyPfii_param_2,
	.param .u32 _Z11cal_entropyyPfii_param_3
)
{
	.local .align 16 .b8 	__local_depot0[16];
	.reg .b64 	%SP;
	.reg .b64 	%SPL;
	.reg .pred 	%p<30>;
	.reg .b16 	%rs<99>;
	.reg .b32 	%r<238>;
	.reg .b32 	%f<164>;
	.reg .b64 	%rd<121>;

	mov.u64 	%SPL, __local_depot0;
	ld.param.u64 	%rd3, [_Z11cal_entropyyPfii_param_0];
	ld.param.u64 	%rd4, [_Z11cal_entropyyPfii_param_1];
	ld.param.u32 	%r27, [_Z11cal_entropyyPfii_param_2];
	ld.param.u32 	%r28, [_Z11cal_entropyyPfii_param_3];
	add.u64 	%rd1, %SPL, 0;
	mov.u32 	%r29, %ctaid.x;
	mov.u32 	%r30, %ntid.x;
	mov.u32 	%r31, %tid.x;
	mad.lo.s32 	%r1, %r29, %r30, %r31;
	mul.lo.s32 	%r32, %r28, %r27;
	setp.ge.s32 	%p1, %r1, %r32;
	@%p1 bra 	$L__BB0_52;
	div.s32 	%r33, %r1, %r28;
	mul.lo.s32 	%r34, %r33, %r28;
	sub.s32 	%r35, %r1, %r34;
	max.s32 	%r2, %r33, 2;
	add.s32 	%r232, %r2, -2;
	add.s32 	%r36, %r33, 2;
	add.s32 	%r37, %r27, -1;
	min.s32 	%r4, %r36, %r37;
	max.s32 	%r5, %r35, 2;
	add.s32 	%r6, %r5, -2;
	add.s32 	%r38, %r35, 2;
	add.s32 	%r39, %r28, -1;
	min.s32 	%r7, %r38, %r39;
	mov.b32 	%r40, 0;
	st.local.v4.b32 	[%rd1], {%r40, %r40, %r40, %r40};
	setp.gt.s32 	%p2, %r232, %r4;
	mov.b16 	%rs98, 0;
	@%p2 bra 	$L__BB0_19;
	sub.s32 	%r41, %r7, %r5;
	add.s32 	%r42, %r41, 3;
	add.s32 	%r8, %r41, 2;
	and.b32  	%r9, %r42, 15;
	add.s32 	%r10, %r9, -1;
	and.b32  	%r11, %r42, 7;
	add.s32 	%r12, %r11, -1;
	and.b32  	%r13, %r42, 3;
	and.b32  	%r43, %r42, -16;
	neg.s32 	%r14, %r43;
$L__BB0_3:
	mov.u32 	%r15, %r232;
	setp.gt.s32 	%p3, %r6, %r7;
	@%p3 bra 	$L__BB0_17;
	setp.lt.u32 	%p4, %r8, 15;
	cvt.rn.f32.u32 	%f1, %r15;
	mov.u32 	%r233, %r14;
	mov.u32 	%r234, %r5;
	mov.u32 	%r236, %r6;
	@%p4 bra 	$L__BB0_7;
$L__BB0_5:
	.pragma "nounroll";
	add.s32 	%r44, %r234, -2;
	cvt.rn.f32.u32 	%f35, %r44;
	tex.2d.v4.s32.f32 	{%r45, %r46, %r47, %r48}, [%rd3, {%f35, %f1}];
	cvt.s64.s32 	%rd6, %r45;
	add.s64 	%rd7, %rd1, %rd6;
	ld.local.u8 	%rs19, [%rd7];
	add.s16 	%rs20, %rs19, 1;
	st.local.u8 	[%rd7], %rs20;
	add.s32 	%r49, %r234, -1;
	cvt.rn.f32.u32 	%f36, %r49;
	tex.2d.v4.s32.f32 	{%r50, %r51, %r52, %r53}, [%rd3, {%f36, %f1}];
	cvt.s64.s32 	%rd8, %r50;
	add.s64 	%rd9, %rd1, %rd8;
	ld.local.u8 	%rs21, [%rd9];
	add.s16 	%rs22, %rs21, 1;
	st.local.u8 	[%rd9], %rs22;
	cvt.rn.f32.u32 	%f37, %r234;
	tex.2d.v4.s32.f32 	{%r54, %r55, %r56, %r57}, [%rd3, {%f37, %f1}];
	cvt.s64.s32 	%rd10, %r54;
	add.s64 	%rd11, %rd1, %rd10;
	ld.local.u8 	%rs23, [%rd11];
	add.s16 	%rs24, %rs23, 1;
	st.local.u8 	[%rd11], %rs24;
	add.s32 	%r58, %r234, 1;
	cvt.rn.f32.u32 	%f38, %r58;
	tex.2d.v4.s32.f32 	{%r59, %r60, %r61, %r62}, [%rd3, {%f38, %f1}];
	cvt.s64.s32 	%rd12, %r59;
	add.s64 	%rd13, %rd1, %rd12;
	ld.local.u8 	%rs25, [%rd13];
	add.s16 	%rs26, %rs25, 1;
	st.local.u8 	[%rd13], %rs26;
	add.s32 	%r63, %r234, 2;
	cvt.rn.f32.u32 	%f39, %r63;
	tex.2d.v4.s32.f32 	{%r64, %r65, %r66, %r67}, [%rd3, {%f39, %f1}];
	cvt.s64.s32 	%rd14, %r64;
	add.s64 	%rd15, %rd1, %rd14;
	ld.local.u8 	%rs27, [%rd15];
	add.s16 	%rs28, %rs27, 1;
	st.local.u8 	[%rd15], %rs28;
	add.s32 	%r68, %r234, 3;
	cvt.rn.f32.u32 	%f40, %r68;
	tex.2d.v4.s32.f32 	{%r69, %r70, %r71, %r72}, [%rd3, {%f40, %f1}];
	cvt.s64.s32 	%rd16, %r69;
	add.s64 	%rd17, %rd1, %rd16;
	ld.local.u8 	%rs29, [%rd17];
	add.s16 	%rs30, %rs29, 1;
	st.local.u8 	[%rd17], %rs30;
	add.s32 	%r73, %r234, 4;
	cvt.rn.f32.u32 	%f41, %r73;
	tex.2d.v4.s32.f32 	{%r74, %r75, %r76, %r77}, [%rd3, {%f41, %f1}];
	cvt.s64.s32 	%rd18, %r74;
	add.s64 	%rd19, %rd1, %rd18;
	ld.local.u8 	%rs31, [%rd19];
	add.s16 	%rs32, %rs31, 1;
	st.local.u8 	[%rd19], %rs32;
	add.s32 	%r78, %r234, 5;
	cvt.rn.f32.u32 	%f42, %r78;
	tex.2d.v4.s32.f32 	{%r79, %r80, %r81, %r82}, [%rd3, {%f42, %f1}];
	cvt.s64.s32 	%rd20, %r79;
	add.s64 	%rd21, %rd1, %rd20;
	ld.local.u8 	%rs33, [%rd21];
	add.s16 	%rs34, %rs33, 1;
	st.local.u8 	[%rd21], %rs34;
	add.s32 	%r83, %r234, 6;
	cvt.rn.f32.u32 	%f43, %r83;
	tex.2d.v4.s32.f32 	{%r84, %r85, %r86, %r87}, [%rd3, {%f43, %f1}];
	cvt.s64.s32 	%rd22, %r84;
	add.s64 	%rd23, %rd1, %rd22;
	ld.local.u8 	%rs35, [%rd23];
	add.s16 	%rs36, %rs35, 1;
	st.local.u8 	[%rd23], %rs36;
	add.s32 	%r88, %r234, 7;
	cvt.rn.f32.u32 	%f44, %r88;
	tex.2d.v4.s32.f32 	{%r89, %r90, %r91, %r92}, [%rd3, {%f44, %f1}];
	cvt.s64.s32 	%rd24, %r89;
	add.s64 	%rd25, %rd1, %rd24;
	ld.local.u8 	%rs37, [%rd25];
	add.s16 	%rs38, %rs37, 1;
	st.local.u8 	[%rd25], %rs38;
	add.s32 	%r93, %r234, 8;
	cvt.rn.f32.u32 	%f45, %r93;
	tex.2d.v4.s32.f32 	{%r94, %r95, %r96, %r97}, [%rd3, {%f45, %f1}];
	cvt.s64.s32 	%rd26, %r94;
	add.s64 	%rd27, %rd1, %rd26;
	ld.local.u8 	%rs39, [%rd27];
	add.s16 	%rs40, %rs39, 1;
	st.local.u8 	[%rd27], %rs40;
	add.s32 	%r98, %r234, 9;
	cvt.rn.f32.u32 	%f46, %r98;
	tex.2d.v4.s32.f32 	{%r99, %r100, %r101, %r102}, [%rd3, {%f46, %f1}];
	cvt.s64.s32 	%rd28, %r99;
	add.s64 	%rd29, %rd1, %rd28;
	ld.local.u8 	%rs41, [%rd29];
	add.s16 	%rs42, %rs41, 1;
	st.local.u8 	[%rd29], %rs42;
	add.s32 	%r103, %r234, 10;
	cvt.rn.f32.u32 	%f47, %r103;
	tex.2d.v4.s32.f32 	{%r104, %r105, %r106, %r107}, [%rd3, {%f47, %f1}];
	cvt.s64.s32 	%rd30, %r104;
	add.s64 	%rd31, %rd1, %rd30;
	ld.local.u8 	%rs43, [%rd31];
	add.s16 	%rs44, %rs43, 1;
	st.local.u8 	[%rd31], %rs44;
	add.s32 	%r108, %r234, 11;
	cvt.rn.f32.u32 	%f48, %r108;
	tex.2d.v4.s32.f32 	{%r109, %r110, %r111, %r112}, [%rd3, {%f48, %f1}];
	cvt.s64.s32 	%rd32, %r109;
	add.s64 	%rd33, %rd1, %rd32;
	ld.local.u8 	%rs45, [%rd33];
	add.s16 	%rs46, %rs45, 1;
	st.local.u8 	[%rd33], %rs46;
	add.s32 	%r113, %r234, 12;
	cvt.rn.f32.u32 	%f49, %r113;
	tex.2d.v4.s32.f32 	{%r114, %r115, %r116, %r117}, [%rd3, {%f49, %f1}];
	cvt.s64.s32 	%rd34, %r114;
	add.s64 	%rd35, %rd1, %rd34;
	ld.local.u8 	%rs47, [%rd35];
	add.s16 	%rs48, %rs47, 1;
	st.local.u8 	[%rd35], %rs48;
	add.s32 	%r118, %r234, 13;
	cvt.rn.f32.u32 	%f50, %r118;
	tex.2d.v4.s32.f32 	{%r119, %r120, %r121, %r122}, [%rd3, {%f50, %f1}];
	cvt.s64.s32 	%rd36, %r119;
	add.s64 	%rd37, %rd1, %rd36;
	ld.local.u8 	%rs49, [%rd37];
	add.s16 	%rs50, %rs49, 1;
	st.local.u8 	[%rd37], %rs50;
	add.s32 	%r234, %r234, 16;
	add.s32 	%r233, %r233, 16;
	setp.ne.s32 	%p5, %r233, 0;
	@%p5 bra 	$L__BB0_5;
	add.s32 	%r236, %r234, -2;
$L__BB0_7:
	setp.eq.s32 	%p6, %r9, 0;
	@%p6 bra 	$L__BB0_17;
	setp.lt.u32 	%p7, %r10, 7;
	@%p7 bra 	$L__BB0_10;
	cvt.rn.f32.u32 	%f51, %r236;
	tex.2d.v4.s32.f32 	{%r123, %r124, %r125, %r126}, [%rd3, {%f51, %f1}];
	cvt.s64.s32 	%rd38, %r123;
	add.s64 	%rd39, %rd1, %rd38;
	ld.local.u8 	%rs51, [%rd39];
	add.s16 	%rs52, %rs51, 1;
	st.local.u8 	[%rd39], %rs52;
	add.s32 	%r127, %r236, 1;
	cvt.rn.f32.u32 	%f52, %r127;
	tex.2d.v4.s32.f32 	{%r128, %r129, %r130, %r131}, [%rd3, {%f52, %f1}];
	cvt.s64.s32 	%rd40, %r128;
	add.s64 	%rd41, %rd1, %rd40;
	ld.local.u8 	%rs53, [%rd41];
	add.s16 	%rs54, %rs53, 1;
	st.local.u8 	[%rd41], %rs54;
	add.s32 	%r132, %r236, 2;
	cvt.rn.f32.u32 	%f53, %r132;
	tex.2d.v4.s32.f32 	{%r133, %r134, %r135, %r136}, [%rd3, {%f53, %f1}];
	cvt.s64.s32 	%rd42, %r133;
	add.s64 	%rd43, %rd1, %rd42;
	ld.local.u8 	%rs55, [%rd43];
	add.s16 	%rs56, %rs55, 1;
	st.local.u8 	[%rd43], %rs56;
	add.s32 	%r137, %r236, 3;
	cvt.rn.f32.u32 	%f54, %r137;
	tex.2d.v4.s32.f32 	{%r138, %r139, %r140, %r141}, [%rd3, {%f54, %f1}];
	cvt.s64.s32 	%rd44, %r138;
	add.s64 	%rd45, %rd1, %rd44;
	ld.local.u8 	%rs57, [%rd45];
	add.s16 	%rs58, %rs57, 1;
	st.local.u8 	[%rd45], %rs58;
	add.s32 	%r142, %r236, 4;
	cvt.rn.f32.u32 	%f55, %r142;
	tex.2d.v4.s32.f32 	{%r143, %r144, %r145, %r146}, [%rd3, {%f55, %f1}];
	cvt.s64.s32 	%rd46, %r143;
	add.s64 	%rd47, %rd1, %rd46;
	ld.local.u8 	%rs59, [%rd47];
	add.s16 	%rs60, %rs59, 1;
	st.local.u8 	[%rd47], %rs60;
	add.s32 	%r147, %r236, 5;
	cvt.rn.f32.u32 	%f56, %r147;
	tex.2d.v4.s32.f32 	{%r148, %r149, %r150, %r151}, [%rd3, {%f56, %f1}];
	cvt.s64.s32 	%rd48, %r148;
	add.s64 	%rd49, %rd1, %rd48;
	ld.local.u8 	%rs61, [%rd49];
	add.s16 	%rs62, %rs61, 1;
	st.local.u8 	[%rd49], %rs62;
	add.s32 	%r152, %r236, 6;
	cvt.rn.f32.u32 	%f57, %r152;
	tex.2d.v4.s32.f32 	{%r153, %r154, %r155, %r156}, [%rd3, {%f57, %f1}];
	cvt.s64.s32 	%rd50, %r153;
	add.s64 	%rd51, %rd1, %rd50;
	ld.local.u8 	%rs63, [%rd51];
	add.s16 	%rs64, %rs63, 1;
	st.local.u8 	[%rd51], %rs64;
	add.s32 	%r157, %r236, 7;
	cvt.rn.f32.u32 	%f58, %r157;
	tex.2d.v4.s32.f32 	{%r158, %r159, %r160, %r161}, [%rd3, {%f58, %f1}];
	cvt.s64.s32 	%rd52, %r158;
	add.s64 	%rd53, %rd1, %rd52;
	ld.local.u8 	%rs65, [%rd53];
	add.s16 	%rs66, %rs65, 1;
	st.local.u8 	[%rd53], %rs66;
	add.s32 	%r236, %r236, 8;
$L__BB0_10:
	setp.eq.s32 	%p8, %r11, 0;
	@%p8 bra 	$L__BB0_17;
	setp.lt.u32 	%p9, %r12, 3;
	@%p9 bra 	$L__BB0_13;
	cvt.rn.f32.u32 	%f59, %r236;
	tex.2d.v4.s32.f32 	{%r162, %r163, %r164, %r165}, [%rd3, {%f59, %f1}];
	cvt.s64.s32 	%rd54, %r162;
	add.s64 	%rd55, %rd1, %rd54;
	ld.local.u8 	%rs67, [%rd55];
	add.s16 	%rs68, %rs67, 1;
	st.local.u8 	[%rd55], %rs68;
	add.s32 	%r166, %r236, 1;
	cvt.rn.f32.u32 	%f60, %r166;
	tex.2d.v4.s32.f32 	{%r167, %r168, %r169, %r170}, [%rd3, {%f60, %f1}];
	cvt.s64.s32 	%rd56, %r167;
	add.s64 	%rd57, %rd1, %rd56;
	ld.local.u8 	%rs69, [%rd57];
	add.s16 	%rs70, %rs69, 1;
	st.local.u8 	[%rd57], %rs70;
	add.s32 	%r171, %r236, 2;
	cvt.rn.f32.u32 	%f61, %r171;
	tex.2d.v4.s32.f32 	{%r172, %r173, %r174, %r175}, [%rd3, {%f61, %f1}];
	cvt.s64.s32 	%rd58, %r172;
	add.s64 	%rd59, %rd1, %rd58;
	ld.local.u8 	%rs71, [%rd59];
	add.s16 	%rs72, %rs71, 1;
	st.local.u8 	[%rd59], %rs72;
	add.s32 	%r176, %r236, 3;
	cvt.rn.f32.u32 	%f62, %r176;
	tex.2d.v4.s32.f32 	{%r177, %r178, %r179, %r180}, [%rd3, {%f62, %f1}];
	cvt.s64.s32 	%rd60, %r177;
	add.s64 	%rd61, %rd1, %rd60;
	ld.local.u8 	%rs73, [%rd61];
	add.s16 	%rs74, %rs73, 1;
	st.local.u8 	[%rd61], %rs74;
	add.s32 	%r236, %r236, 4;
$L__BB0_13:
	setp.eq.s32 	%p10, %r13, 0;
	@%p10 bra 	$L__BB0_17;
	setp.eq.s32 	%p11, %r13, 1;
	cvt.rn.f32.u32 	%f63, %r236;
	tex.2d.v4.s32.f32 	{%r181, %r182, %r183, %r184}, [%rd3, {%f63, %f1}];
	cvt.s64.s32 	%rd62, %r181;
	add.s64 	%rd63, %rd1, %rd62;
	ld.local.u8 	%rs75, [%rd63];
	add.s16 	%rs76, %rs75, 1;
	st.local.u8 	[%rd63], %rs76;
	@%p11 bra 	$L__BB0_17;
	setp.eq.s32 	%p12, %r13, 2;
	add.s32 	%r185, %r236, 1;
	cvt.rn.f32.u32 	%f64, %r185;
	tex.2d.v4.s32.f32 	{%r186, %r187, %r188, %r189}, [%rd3, {%f64, %f1}];
	cvt.s64.s32 	%rd64, %r186;
	add.s64 	%rd65, %rd1, %rd64;
	ld.local.u8 	%rs77, [%rd65];
	add.s16 	%rs78, %rs77, 1;
	st.local.u8 	[%rd65], %rs78;
	@%p12 bra 	$L__BB0_17;
	add.s32 	%r190, %r236, 2;
	cvt.rn.f32.u32 	%f65, %r190;
	tex.2d.v4.s32.f32 	{%r191, %r192, %r193, %r194}, [%rd3, {%f65, %f1}];
	cvt.s64.s32 	%rd66, %r191;
	add.s64 	%rd67, %rd1, %rd66;
	ld.local.u8 	%rs79, [%rd67];
	add.s16 	%rs80, %rs79, 1;
	st.local.u8 	[%rd67], %rs80;
$L__BB0_17:
	add.s32 	%r232, %r15, 1;
	setp.ne.s32 	%p13, %r15, %r4;
	@%p13 bra 	$L__BB0_3;
	ld.local.u8 	%rs98, [%rd1];
$L__BB0_19:
	sub.s32 	%r195, %r4, %r2;
	add.s32 	%r196, %r195, 3;
	sub.s32 	%r197, %r7, %r5;
	add.s32 	%r198, %r197, 3;
	mul.lo.s32 	%r199, %r198, %r196;
	cvt.rn.f32.s32 	%f2, %r199;
	mul.wide.s32 	%rd68, %r199, 4;
	mov.u64 	%rd69, mylog;
	add.s64 	%rd2, %rd69, %rd68;
	and.b16  	%rs81, %rs98, 255;
	setp.eq.s16 	%p14, %rs81, 0;
	mov.f32 	%f149, 0f00000000;
	@%p14 bra 	$L__BB0_21;
	cvt.u32.u16 	%r200, %rs98;
	cvt.s16.s8 	%rs82, %rs98;
	cvt.rn.f32.s16 	%f67, %rs82;
	div.rn.f32 	%f68, %f67, %f2;
	cvt.s32.s8 	%r201, %r200;
	mul.wide.s32 	%rd70, %r201, 4;
	add.s64 	%rd72, %rd69, %rd70;
	ld.const.f32 	%f69, [%rd72+-4];
	ld.const.f32 	%f70, [%rd2+-4];
	sub.f32 	%f71, %f69, %f70;
	fma.rn.f32 	%f149, %f68, %f71, 0f00000000;
$L__BB0_21:
	ld.local.u8 	%rs3, [%rd1+1];
	setp.eq.s16 	%p15, %rs3, 0;
	@%p15 bra 	$L__BB0_23;
	cvt.u32.u16 	%r202, %rs3;
	cvt.s16.s8 	%rs83, %rs3;
	cvt.rn.f32.s16 	%f72, %rs83;
	div.rn.f32 	%f73, %f72, %f2;
	cvt.s32.s8 	%r203, %r202;
	mul.wide.s32 	%rd73, %r203, 4;
	add.s64 	%rd75, %rd69, %rd73;
	ld.const.f32 	%f74, [%rd75+-4];
	ld.const.f32 	%f75, [%rd2+-4];
	sub.f32 	%f76, %f74, %f75;
	fma.rn.f32 	%f149, %f73, %f76, %f149;
$L__BB0_23:
	ld.local.u8 	%rs4, [%rd1+2];
	setp.eq.s16 	%p16, %rs4, 0;
	@%p16 bra 	$L__BB0_25;
	cvt.u32.u16 	%r204, %rs4;
	cvt.s16.s8 	%rs84, %rs4;
	cvt.rn.f32.s16 	%f77, %rs84;
	div.rn.f32 	%f78, %f77, %f2;
	cvt.s32.s8 	%r205, %r204;
	mul.wide.s32 	%rd76, %r205, 4;
	add.s64 	%rd78, %rd69, %rd76;
	ld.const.f32 	%f79, [%rd78+-4];
	ld.const.f32 	%f80, [%rd2+-4];
	sub.f32 	%f81, %f79, %f80;
	fma.rn.f32 	%f149, %f78, %f81, %f149;
$L__BB0_25:
	ld.local.u8 	%rs5, [%rd1+3];
	setp.eq.s16 	%p17, %rs5, 0;
	@%p17 bra 	$L__BB0_27;
	cvt.u32.u16 	%r206, %rs5;
	cvt.s16.s8 	%rs85, %rs5;
	cvt.rn.f32.s16 	%f82, %rs85;
	div.rn.f32 	%f83, %f82, %f2;
	cvt.s32.s8 	%r207, %r206;
	mul.wide.s32 	%rd79, %r207, 4;
	add.s64 	%rd81, %rd69, %rd79;
	ld.const.f32 	%f84, [%rd81+-4];
	ld.const.f32 	%f85, [%rd2+-4];
	sub.f32 	%f86, %f84, %f85;
	fma.rn.f32 	%f149, %f83, %f86, %f149;
$L__BB0_27:
	ld.local.u8 	%rs6, [%rd1+4];
	setp.eq.s16 	%p18, %rs6, 0;
	@%p18 bra 	$L__BB0_29;
	cvt.u32.u16 	%r208, %rs6;
	cvt.s16.s8 	%rs86, %rs6;
	cvt.rn.f32.s16 	%f87, %rs86;
	div.rn.f32 	%f88, %f87, %f2;
	cvt.s32.s8 	%r209, %r208;
	mul.wide.s32 	%rd82, %r209, 4;
	add.s64 	%rd84, %rd69, %rd82;
	ld.const.f32 	%f89, [%rd84+-4];
	ld.const.f32 	%f90, [%rd2+-4];
	sub.f32 	%f91, %f89, %f90;
	fma.rn.f32 	%f149, %f88, %f91, %f149;
$L__BB0_29:
	ld.local.u8 	%rs7, [%rd1+5];
	setp.eq.s16 	%p19, %rs7, 0;
	@%p19 bra 	$L__BB0_31;
	cvt.u32.u16 	%r210, %rs7;
	cvt.s16.s8 	%rs87, %rs7;
	cvt.rn.f32.s16 	%f92, %rs87;
	div.rn.f32 	%f93, %f92, %f2;
	cvt.s32.s8 	%r211, %r210;
	mul.wide.s32 	%rd85, %r211, 4;
	add.s64 	%rd87, %rd69, %rd85;
	ld.const.f32 	%f94, [%rd87+-4];
	ld.const.f32 	%f95, [%rd2+-4];
	sub.f32 	%f96, %f94, %f95;
	fma.rn.f32 	%f149, %f93, %f96, %f149;
$L__BB0_31:
	ld.local.u8 	%rs8, [%rd1+6];
	setp.eq.s16 	%p20, %rs8, 0;
	@%p20 bra 	$L__BB0_33;
	cvt.u32.u16 	%r212, %rs8;
	cvt.s16.s8 	%rs88, %rs8;
	cvt.rn.f32.s16 	%f97, %rs88;
	div.rn.f32 	%f98, %f97, %f2;
	cvt.s32.s8 	%r213, %r212;
	mul.wide.s32 	%rd88, %r213, 4;
	add.s64 	%rd90, %rd69, %rd88;
	ld.const.f32 	%f99, [%rd90+-4];
	ld.const.f32 	%f100, [%rd2+-4];
	sub.f32 	%f101, %f99, %f100;
	fma.rn.f32 	%f149, %f98, %f101, %f149;
$L__BB0_33:
	ld.local.u8 	%rs9, [%rd1+7];
	setp.eq.s16 	%p21, %rs9, 0;
	@%p21 bra 	$L__BB0_35;
	cvt.u32.u16 	%r214, %rs9;
	cvt.s16.s8 	%rs89, %rs9;
	cvt.rn.f32.s16 	%f102, %rs89;
	div.rn.f32 	%f103, %f102, %f2;
	cvt.s32.s8 	%r215, %r214;
	mul.wide.s32 	%rd91, %r215, 4;
	add.s64 	%rd93, %rd69, %rd91;
	ld.const.f32 	%f104, [%rd93+-4];
	ld.const.f32 	%f105, [%rd2+-4];
	sub.f32 	%f106, %f104, %f105;
	fma.rn.f32 	%f149, %f103, %f106, %f149;
$L__BB0_35:
	ld.local.u8 	%rs10, [%rd1+8];
	setp.eq.s16 	%p22, %rs10, 0;
	@%p22 bra 	$L__BB0_37;
	cvt.u32.u16 	%r216, %rs10;
	cvt.s16.s8 	%rs90, %rs10;
	cvt.rn.f32.s16 	%f107, %rs90;
	div.rn.f32 	%f108, %f107, %f2;
	cvt.s32.s8 	%r217, %r216;
	mul.wide.s32 	%rd94, %r217, 4;
	add.s64 	%rd96, %rd69, %rd94;
	ld.const.f32 	%f109, [%rd96+-4];
	ld.const.f32 	%f110, [%rd2+-4];
	sub.f32 	%f111, %f109, %f110;
	fma.rn.f32 	%f149, %f108, %f111, %f149;
$L__BB0_37:
	ld.local.u8 	%rs11, [%rd1+9];
	setp.eq.s16 	%p23, %rs11, 0;
	@%p23 bra 	$L__BB0_39;
	cvt.u32.u16 	%r218, %rs11;
	cvt.s16.s8 	%rs91, %rs11;
	cvt.rn.f32.s16 	%f112, %rs91;
	div.rn.f32 	%f113, %f112, %f2;
	cvt.s32.s8 	%r219, %r218;
	mul.wide.s32 	%rd97, %r219, 4;
	add.s64 	%rd99, %rd69, %rd97;
	ld.const.f32 	%f114, [%rd99+-4];
	ld.const.f32 	%f115, [%rd2+-4];
	sub.f32 	%f116, %f114, %f115;
	fma.rn.f32 	%f149, %f113, %f116, %f149;
$L__BB0_39:
	ld.local.u8 	%rs12, [%rd1+10];
	setp.eq.s16 	%p24, %rs12, 0;
	@%p24 bra 	$L__BB0_41;
	cvt.u32.u16 	%r220, %rs12;
	cvt.s16.s8 	%rs92, %rs12;
	cvt.rn.f32.s16 	%f117, %rs92;
	div.rn.f32 	%f118, %f117, %f2;
	cvt.s32.s8 	%r221, %r220;
	mul.wide.s32 	%rd100, %r221, 4;
	add.s64 	%rd102, %rd69, %rd100;
	ld.const.f32 	%f119, [%rd102+-4];
	ld.const.f32 	%f120, [%rd2+-4];
	sub.f32 	%f121, %f119, %f120;
	fma.rn.f32 	%f149, %f118, %f121, %f149;
$L__BB0_41:
	ld.local.u8 	%rs13, [%rd1+11];
	setp.eq.s16 	%p25, %rs13, 0;
	@%p25 bra 	$L__BB0_43;
	cvt.u32.u16 	%r222, %rs13;
	cvt.s16.s8 	%rs93, %rs13;
	cvt.rn.f32.s16 	%f122, %rs93;
	div.rn.f32 	%f123, %f122, %f2;
	cvt.s32.s8 	%r223, %r222;
	mul.wide.s32 	%rd103, %r223, 4;
	add.s64 	%rd105, %rd69, %rd103;
	ld.const.f32 	%f124, [%rd105+-4];
	ld.const.f32 	%f125, [%rd2+-4];
	sub.f32 	%f126, %f124, %f125;
	fma.rn.f32 	%f149, %f123, %f126, %f149;
$L__BB0_43:
	ld.local.u8 	%rs14, [%rd1+12];
	setp.eq.s16 	%p26, %rs14, 0;
	@%p26 bra 	$L__BB0_45;
	cvt.u32.u16 	%r224, %rs14;
	cvt.s16.s8 	%rs94, %rs14;
	cvt.rn.f32.s16 	%f127, %rs94;
	div.rn.f32 	%f128, %f127, %f2;
	cvt.s32.s8 	%r225, %r224;
	mul.wide.s32 	%rd106, %r225, 4;
	add.s64 	%rd108, %rd69, %rd106;
	ld.const.f32 	%f129, [%rd108+-4];
	ld.const.f32 	%f130, [%rd2+-4];
	sub.f32 	%f131, %f129, %f130;
	fma.rn.f32 	%f149, %f128, %f131, %f149;
$L__BB0_45:
	ld.local.u8 	%rs15, [%rd1+13];
	setp.eq.s16 	%p27, %rs15, 0;
	@%p27 bra 	$L__BB0_47;
	cvt.u32.u16 	%r226, %rs15;
	cvt.s16.s8 	%rs95, %rs15;
	cvt.rn.f32.s16 	%f132, %rs95;
	div.rn.f32 	%f133, %f132, %f2;
	cvt.s32.s8 	%r227, %r226;
	mul.wide.s32 	%rd109, %r227, 4;
	add.s64 	%rd111, %rd69, %rd109;
	ld.const.f32 	%f134, [%rd111+-4];
	ld.const.f32 	%f135, [%rd2+-4];
	sub.f32 	%f136, %f134, %f135;
	fma.rn.f32 	%f149, %f133, %f136, %f149;
$L__BB0_47:
	ld.local.u8 	%rs16, [%rd1+14];
	setp.eq.s16 	%p28, %rs16, 0;
	@%p28 bra 	$L__BB0_49;
	cvt.u32.u16 	%r228, %rs16;
	cvt.s16.s8 	%rs96, %rs16;
	cvt.rn.f32.s16 	%f137, %rs96;
	div.rn.f32 	%f138, %f137, %f2;
	cvt.s32.s8 	%r229, %r228;
	mul.wide.s32 	%rd112, %r229, 4;
	add.s64 	%rd114, %rd69, %rd112;
	ld.const.f32 	%f139, [%rd114+-4];
	ld.const.f32 	%f140, [%rd2+-4];
	sub.f32 	%f141, %f139, %f140;
	fma.rn.f32 	%f149, %f138, %f141, %f149;
$L__BB0_49:
	ld.local.u8 	%rs17, [%rd1+15];
	setp.eq.s16 	%p29, %rs17, 0;
	@%p29 bra 	$L__BB0_51;
	cvt.u32.u16 	%r230, %rs17;
	cvt.s16.s8 	%rs97, %rs17;
	cvt.rn.f32.s16 	%f142, %rs97;
	div.rn.f32 	%f143, %f142, %f2;
	cvt.s32.s8 	%r231, %r230;
	mul.wide.s32 	%rd115, %r231, 4;
	add.s64 	%rd117, %rd69, %rd115;
	ld.const.f32 	%f144, [%rd117+-4];
	ld.const.f32 	%f145, [%rd2+-4];
	sub.f32 	%f146, %f144, %f145;
	fma.rn.f32 	%f149, %f143, %f146, %f149;
$L__BB0_51:
	neg.f32 	%f147, %f149;
	cvta.to.global.u64 	%rd118, %rd4;
	mul.wide.s32 	%rd119, %r1, 4;
	add.s64 	%rd120, %rd118, %rd119;
	st.global.f32 	[%rd120], %f147;
$L__BB0_52:
	ret;

}


// ===== COMPILED SASS (sm_100) =====

	.target	sm_100

	.elftype	@"ET_EXEC"


//--------------------- .note.nv.tkinfo           --------------------------
	.section	.note.nv.tkinfo,"",@"SHT_NOTE"
	.sectionflags	@"SHF_NOTE_NV_TKINFO"
	.tkinfo
        /*0018*/ 	.word	0x00000002
        /*0030*/ 	.string	""
        /*0030*/ 	.string	"ptxas"
        /*0030*/ 	.string	"Cuda compilation tools, release 13.0, V13.0.88"
        /*0030*/ 	.string	"Build cuda_13.0.r13.0/compiler.36424714_0"
        /*0030*/ 	.string	"-arch sm_100 -m 64 "



//--------------------- .note.nv.cuinfo           --------------------------
	.section	.note.nv.cuinfo,"",@"SHT_NOTE"
	.sectionflags	@"SHF_NOTE_NV_CUINFO"
        /*0018*/ 	.short	0x0002
        /*001a*/ 	.short	0x0064
        /*001c*/ 	.short	0x0082
	.zero		2


//--------------------- .nv.info                  --------------------------
	.section	.nv.info,"",@"SHT_CUDA_INFO"
	.align	4


	//----- nvinfo : EIATTR_REGCOUNT
	.align		4
        /*0000*/ 	.byte	0x04, 0x2f
        /*0002*/ 	.short	(.L_2 - .L_1)
	.align		4
.L_1:
        /*0004*/ 	.word	index@(_Z11cal_entropyyPfii)
        /*0008*/ 	.word	0x00000020


	//----- nvinfo : EIATTR_FRAME_SIZE
	.align		4
.L_2:
        /*000c*/ 	.byte	0x04, 0x11
        /*000e*/ 	.short	(.L_4 - .L_3)
	.align		4
.L_3:
        /*0010*/ 	.word	index@($__internal_0_$__cuda_sm3x_div_rn_noftz_f32_slowpath)
        /*0014*/ 	.word	0x00000010


	//----- nvinfo : EIATTR_FRAME_SIZE
	.align		4
.L_4:
        /*0018*/ 	.byte	0x04, 0x11
        /*001a*/ 	.short	(.L_6 - .L_5)
	.align		4
.L_5:
        /*001c*/ 	.word	index@(_Z11cal_entropyyPfii)
        /*0020*/ 	.word	0x00000010


	//----- nvinfo : EIATTR_MIN_STACK_SIZE
	.align		4
.L_6:
        /*0024*/ 	.byte	0x04, 0x12
        /*0026*/ 	.short	(.L_8 - .L_7)
	.align		4
.L_7:
        /*0028*/ 	.word	index@(_Z11cal_entropyyPfii)
        /*002c*/ 	.word	0x00000010
.L_8:


//--------------------- .nv.compat                --------------------------
	.section	.nv.compat,"",@"SHT_CUDA_COMPAT_INFO"
	.align	4
        /*0000*/ 	.byte	0x02, 0x09, 0x00, 0x00, 0x02, 0x02, 0x02, 0x00, 0x02, 0x05, 0x05, 0x00, 0x03, 0x07, 0x01, 0x01
        /*0010*/ 	.byte	0x02, 0x03, 0x00, 0x00, 0x02, 0x06, 0x01, 0x00, 0x04, 0x0b, 0x08, 0x00, 0x01, 0x00, 0x00, 0x00
        /*0020*/ 	.byte	0x00, 0x00, 0x00, 0x00


//--------------------- .nv.info._Z11cal_entropyyPfii --------------------------
	.section	.nv.info._Z11cal_entropyyPfii,"",@"SHT_CUDA_INFO"
	.sectionflags	@""
	.align	4


	//----- nvinfo : EIATTR_CUDA_API_VERSION
	.align		4
        /*0000*/ 	.byte	0x04, 0x37
        /*0002*/ 	.short	(.L_10 - .L_9)
.L_9:
        /*0004*/ 	.word	0x00000082


	//----- nvinfo : EIATTR_KPARAM_INFO
	.align		4
.L_10:
        /*0008*/ 	.byte	0x04, 0x17
        /*000a*/ 	.short	(.L_12 - .L_11)
.L_11:
        /*000c*/ 	.word	0x00000000
        /*0010*/ 	.short	0x0003
        /*0012*/ 	.short	0x0014
        /*0014*/ 	.byte	0x00, 0xf0, 0x11, 0x00


	//----- nvinfo : EIATTR_KPARAM_INFO
	.align		4
.L_12:
        /*0018*/ 	.byte	0x04, 0x17
        /*001a*/ 	.short	(.L_14 - .L_13)
.L_13:
        /*001c*/ 	.word	0x00000000
        /*0020*/ 	.short	0x0002
        /*0022*/ 	.short	0x0010
        /*0024*/ 	.byte	0x00, 0xf0, 0x11, 0x00


	//----- nvinfo : EIATTR_KPARAM_INFO
	.align		4
.L_14:
        /*0028*/ 	.byte	0x04, 0x17
        /*002a*/ 	.short	(.L_16 - .L_15)
.L_15:
        /*002c*/ 	.word	0x00000000
        /*0030*/ 	.short	0x0001
        /*0032*/ 	.short	0x0008
        /*0034*/ 	.byte	0x00, 0xf5, 0x21, 0x00


	//----- nvinfo : EIATTR_KPARAM_INFO
	.align		4
.L_16:
        /*0038*/ 	.byte	0x04, 0x17
        /*003a*/ 	.short	(.L_18 - .L_17)
.L_17:
        /*003c*/ 	.word	0x00000000
        /*0040*/ 	.short	0x0000
        /*0042*/ 	.short	0x0000
        /*0044*/ 	.byte	0x00, 0xf0, 0x21, 0x00


	//----- nvinfo : EIATTR_SPARSE_MMA_MASK
	.align		4
.L_18:
        /*0048*/ 	.byte	0x03, 0x50
        /*004a*/ 	.short	0x0000


	//----- nvinfo : EIATTR_MAXREG_COUNT
	.align		4
        /*004c*/ 	.byte	0x03, 0x1b
        /*004e*/ 	.short	0x00ff


	//----- nvinfo : EIATTR_MERCURY_ISA_VERSION
	.align		4
        /*0050*/ 	.byte	0x03, 0x5f
        /*0052*/ 	.short	0x0101


	//----- nvinfo : EIATTR_VRC_CTA_INIT_COUNT
	.align		4
        /*0054*/ 	.byte	0x02, 0x4a
	.zero		1
	.zero		1


	//----- nvinfo : EIATTR_EXIT_INSTR_OFFSETS
	.align		4
        /*0058*/ 	.byte	0x04, 0x1c
        /*005a*/ 	.short	(.L_20 - .L_19)


	//   ....[0]....
.L_19:
        /*005c*/ 	.word	0x00000090


	//   ....[1]....
        /*0060*/ 	.word	0x000032e0


	//----- nvinfo : EIATTR_CRS_STACK_SIZE
	.align		4
.L_20:
        /*0064*/ 	.byte	0x04, 0x1e
        /*0066*/ 	.short	(.L_22 - .L_21)
.L_21:
        /*0068*/ 	.word	0x00000000


	//----- nvinfo : EIATTR_CBANK_PARAM_SIZE
	.align		4
.L_22:
        /*006c*/ 	.byte	0x03, 0x19
        /*006e*/ 	.short	0x0018


	//----- nvinfo : EIATTR_PARAM_CBANK
	.align		4
        /*0070*/ 	.byte	0x04, 0x0a
        /*0072*/ 	.short	(.L_24 - .L_23)
	.align		4
.L_23:
        /*0074*/ 	.word	index@(.nv.constant0._Z11cal_entropyyPfii)
        /*0078*/ 	.short	0x0380
        /*007a*/ 	.short	0x0018


	//----- nvinfo : EIATTR_SW_WAR
	.align		4
.L_24:
        /*007c*/ 	.byte	0x04, 0x36
        /*007e*/ 	.short	(.L_26 - .L_25)
.L_25:
        /*0080*/ 	.word	0x00000008
.L_26:


//--------------------- .nv.callgraph             --------------------------
	.section	.nv.callgraph,"",@"SHT_CUDA_CALLGRAPH"
	.align	4
	.sectionentsize	8
	.align		4
        /*0000*/ 	.word	0x00000000
	.align		4
        /*0004*/ 	.word	0xffffffff
	.align		4
        /*0008*/ 	.word	0x00000000
	.align		4
        /*000c*/ 	.word	0xfffffffe
	.align		4
        /*0010*/ 	.word	0x00000000
	.align		4
        /*0014*/ 	.word	0xfffffffd
	.align		4
        /*0018*/ 	.word	0x00000000
	.align		4
        /*001c*/ 	.word	0xfffffffc


//--------------------- .nv.constant3             --------------------------
	.section	.nv.constant3,"a",@progbits
	.align	4
.nv.constant3:
	.type		mylog,@object
	.size		mylog,(.L_0 - mylog)
mylog:
	.zero		100
.L_0:


//--------------------- .text._Z11cal_entropyyPfii --------------------------
	.section	.text._Z11cal_entropyyPfii,"ax",@progbits
	.align	128
        .global         _Z11cal_entropyyPfii
        .type           _Z11cal_entropyyPfii,@function
        .size           _Z11cal_entropyyPfii,(.L_x_90 - _Z11cal_entropyyPfii)
        .other          _Z11cal_entropyyPfii,@"STO_CUDA_ENTRY STV_DEFAULT"
_Z11cal_entropyyPfii:
.text._Z11cal_entropyyPfii:
[----:B------:R-:W0:Y:S01]  /*0000*/  LDC R1, c[0x0][0x37c] ;  /* 0x0000df00ff017b82 */ /* 0x000e220000000800 */
[----:B------:R-:W1:Y:S07]  /*0010*/  S2R R3, SR_TID.X ;  /* 0x0000000000037919 */ /* 0x000e6e0000002100 */
[----:B------:R-:W1:Y:S01]  /*0020*/  S2UR UR4, SR_CTAID.X ;  /* 0x00000000000479c3 */ /* 0x000e620000002500 */
[----:B0-----:R-:W-:-:S07]  /*0030*/  VIADD R1, R1, 0xfffffff0 ;  /* 0xfffffff001017836 */ /* 0x001fce0000000000 */
[----:B------:R-:W1:Y:S08]  /*0040*/  LDC R24, c[0x0][0x360] ;  /* 0x0000d800ff187b82 */ /* 0x000e700000000800 */
[----:B------:R-:W0:Y:S01]  /*0050*/  LDC.64 R6, c[0x0][0x390] ;  /* 0x0000e400ff067b82 */ /* 0x000e220000000a00 */
[----:B-1----:R-:W-:Y:S02]  /*0060*/  IMAD R24, R24, UR4, R3 ;  /* 0x0000000418187c24 */ /* 0x002fe4000f8e0203 */
[----:B0-----:R-:W-:-:S05]  /*0070*/  IMAD R3, R7, R6, RZ ;  /* 0x0000000607037224 */ /* 0x001fca00078e02ff */
[----:B------:R-:W-:-:S13]  /*0080*/  ISETP.GE.AND P0, PT, R24, R3, PT ;  /* 0x000000031800720c */ /* 0x000fda0003f06270 */
[----:B------:R-:W-:Y:S05]  /*0090*/  @P0 EXIT ;  /* 0x000000000000094d */ /* 0x000fea0003800000 */
[----:B------:R-:W-:Y:S01]  /*00a0*/  IABS R5, R7 ;  /* 0x0000000700057213 */ /* 0x000fe20000000000 */
[----:B------:R0:W-:Y:S01]  /*00b0*/  STL.128 [R1], RZ ;  /* 0x000000ff01007387 */ /* 0x0001e20000100c00 */
[----:B------:R-:W-:Y:S02]  /*00c0*/  BSSY.RECONVERGENT B0, `(.L_x_0) ;  /* 0x0000167000007945 */ /* 0x000fe40003800200 */
[----:B------:R-:W1:Y:S08]  /*00d0*/  I2F.RP R0, R5 ;  /* 0x0000000500007306 */ /* 0x000e700000209400 */
[----:B-1----:R-:W1:Y:S02]  /*00e0*/  MUFU.RCP R0, R0 ;  /* 0x0000000000007308 */ /* 0x002e640000001000 */
[----:B-1----:R-:W-:-:S06]  /*00f0*/  VIADD R2, R0, 0xffffffe ;  /* 0x0ffffffe00027836 */ /* 0x002fcc0000000000 */
[----:B------:R1:W2:Y:S02]  /*0100*/  F2I.FTZ.U32.TRUNC.NTZ R3, R2 ;  /* 0x0000000200037305 */ /* 0x0002a4000021f000 */
[----:B-1----:R-:W-:Y:S01]  /*0110*/  IMAD.MOV.U32 R2, RZ, RZ, RZ ;  /* 0x000000ffff027224 */ /* 0x002fe200078e00ff */
[----:B--2---:R-:W-:-:S05]  /*0120*/  IADD3 R4, PT, PT, RZ, -R3, RZ ;  /* 0x80000003ff047210 */ /* 0x004fca0007ffe0ff */
[----:B------:R-:W-:Y:S01]  /*0130*/  IMAD R9, R4, R5, RZ ;  /* 0x0000000504097224 */ /* 0x000fe200078e02ff */
[----:B------:R-:W-:-:S03]  /*0140*/  IABS R4, R24 ;  /* 0x0000001800047213 */ /* 0x000fc60000000000 */
[----:B------:R-:W-:-:S06]  /*0150*/  IMAD.HI.U32 R3, R3, R9, R2 ;  /* 0x0000000903037227 */ /* 0x000fcc00078e0002 */
[----:B------:R-:W-:-:S04]  /*0160*/  IMAD.HI.U32 R3, R3, R4, RZ ;  /* 0x0000000403037227 */ /* 0x000fc800078e00ff */
[----:B------:R-:W-:-:S04]  /*0170*/  IMAD.MOV R0, RZ, RZ, -R3 ;  /* 0x000000ffff007224 */ /* 0x000fc800078e0a03 */
[--C-:B------:R-:W-:Y:S01]  /*0180*/  IMAD R0, R5, R0, R4.reuse ;  /* 0x0000000005007224 */ /* 0x100fe200078e0204 */
[----:B------:R-:W-:-:S04]  /*0190*/  PRMT R4, RZ, 0x7610, R4 ;  /* 0x00007610ff047816 */ /* 0x000fc80000000004 */
[----:B------:R-:W-:-:S13]  /*01a0*/  ISETP.GT.U32.AND P1, PT, R5, R0, PT ;  /* 0x000000000500720c */ /* 0x000fda0003f24070 */
[-C--:B------:R-:W-:Y:S01]  /*01b0*/  @!P1 IADD3 R0, PT, PT, R0, -R5.reuse, RZ ;  /* 0x8000000500009210 */ /* 0x080fe20007ffe0ff */
[----:B------:R-:W-:Y:S01]  /*01c0*/  @!P1 VIADD R3, R3, 0x1 ;  /* 0x0000000103039836 */ /* 0x000fe20000000000 */
[----:B------:R-:W-:Y:S02]  /*01d0*/  ISETP.NE.AND P1, PT, R7, RZ, PT ;  /* 0x000000ff0700720c */ /* 0x000fe40003f25270 */
[----:B------:R-:W-:Y:S02]  /*01e0*/  ISETP.GE.U32.AND P0, PT, R0, R5, PT ;  /* 0x000000050000720c */ /* 0x000fe40003f06070 */
[----:B------:R-:W-:-:S04]  /*01f0*/  LOP3.LUT R0, R24, R7, RZ, 0x3c, !PT ;  /* 0x0000000718007212 */ /* 0x000fc800078e3cff */
[----:B------:R-:W-:-:S07]  /*0200*/  ISETP.GE.AND P2, PT, R0, RZ, PT ;  /* 0x000000ff0000720c */ /* 0x000fce0003f46270 */
[----:B------:R-:W-:-:S05]  /*0210*/  @P0 VIADD R3, R3, 0x1 ;  /* 0x0000000103030836 */ /* 0x000fca0000000000 */
[----:B------:R-:W-:Y:S01]  /*0220*/  MOV R2, R3 ;  /* 0x0000000300027202 */ /* 0x000fe20000000f00 */
[----:B------:R-:W-:-:S04]  /*0230*/  VIADD R3, R6, 0xffffffff ;  /* 0xffffffff06037836 */ /* 0x000fc80000000000 */
[----:B------:R-:W-:Y:S01]  /*0240*/  @!P2 IMAD.MOV R2, RZ, RZ, -R2 ;  /* 0x000000ffff02a224 */ /* 0x000fe200078e0a02 */
[----:B------:R-:W-:-:S04]  /*0250*/  @!P1 LOP3.LUT R2, RZ, R7, RZ, 0x33, !PT ;  /* 0x00000007ff029212 */ /* 0x000fc800078e33ff */
[C---:B------:R-:W-:Y:S02]  /*0260*/  VIMNMX R0, PT, PT, R2.reuse, 0x2, !PT ;  /* 0x0000000202007848 */ /* 0x040fe40007fe0100 */
[C---:B------:R-:W-:Y:S02]  /*0270*/  VIADDMNMX R3, R2.reuse, 0x2, R3, PT ;  /* 0x0000000202037846 */ /* 0x040fe40003800103 */
[----:B------:R-:W-:Y:S01]  /*0280*/  IADD3 R5, PT, PT, -R2, RZ, RZ ;  /* 0x000000ff02057210 */ /* 0x000fe20007ffe1ff */
[----:B------:R-:W-:Y:S02]  /*0290*/  VIADD R22, R0, 0xfffffffe ;  /* 0xfffffffe00167836 */ /* 0x000fe40000000000 */
[C---:B------:R-:W-:Y:S02]  /*02a0*/  VIADD R2, R7.reuse, 0xffffffff ;  /* 0xffffffff07027836 */ /* 0x040fe40000000000 */
[----:B------:R-:W-:Y:S01]  /*02b0*/  IMAD R5, R7, R5, R24 ;  /* 0x0000000507057224 */ /* 0x000fe200078e0218 */
[----:B------:R-:W-:-:S04]  /*02c0*/  ISETP.GT.AND P0, PT, R22, R3, PT ;  /* 0x000000031600720c */ /* 0x000fc80003f04270 */
[C---:B------:R-:W-:Y:S02]  /*02d0*/  VIADDMNMX R2, R5.reuse, 0x2, R2, PT ;  /* 0x0000000205027846 */ /* 0x040fe40003800102 */
[----:B------:R-:W-:-:S07]  /*02e0*/  VIMNMX R5, PT, PT, R5, 0x2, !PT ;  /* 0x0000000205057848 */ /* 0x000fce0007fe0100 */
[----:B0-----:R-:W-:Y:S05]  /*02f0*/  @P0 BRA `(.L_x_1) ;  /* 0x00000014000c0947 */ /* 0x001fea0003800000 */
[----:B------:R-:W-:Y:S01]  /*0300*/  IADD3 R7, PT, PT, -R5, R2, RZ ;  /* 0x0000000205077210 */ /* 0x000fe20007ffe1ff */
[----:B------:R-:W-:Y:S04]  /*0310*/  BSSY.RECONVERGENT B1, `(.L_x_2) ;  /* 0x0000140000017945 */ /* 0x000fe80003800200 */
[C---:B------:R-:W-:Y:S02]  /*0320*/  VIADD R8, R7.reuse, 0x3 ;  /* 0x0000000307087836 */ /* 0x040fe40000000000 */
[----:B------:R-:W-:-:S03]  /*0330*/  VIADD R7, R7, 0x2 ;  /* 0x0000000207077836 */ /* 0x000fc60000000000 */
[C---:B------:R-:W-:Y:S02]  /*0340*/  LOP3.LUT R4, R8.reuse, 0xf, RZ, 0xc0, !PT ;  /* 0x0000000f08047812 */ /* 0x040fe400078ec0ff */
[----:B------:R-:W-:Y:S02]  /*0350*/  LOP3.LUT R6, R8, 0x7, RZ, 0xc0, !PT ;  /* 0x0000000708067812 */ /* 0x000fe400078ec0ff */
[----:B------:R-:W-:Y:S02]  /*0360*/  IADD3 R9, PT, PT, R4, -0x1, RZ ;  /* 0xffffffff04097810 */ /* 0x000fe40007ffe0ff */
[----:B------:R-:W-:Y:S01]  /*0370*/  ISETP.GE.U32.AND P0, PT, R7, 0xf, PT ;  /* 0x0000000f0700780c */ /* 0x000fe20003f06070 */
[----:B------:R-:W-:Y:S01]  /*0380*/  VIADD R10, R6, 0xffffffff ;  /* 0xffffffff060a7836 */ /* 0x000fe20000000000 */
[----:B------:R-:W-:Y:S01]  /*0390*/  ISETP.GE.U32.AND P1, PT, R9, 0x7, PT ;  /* 0x000000070900780c */ /* 0x000fe20003f26070 */
[----:B------:R-:W-:Y:S01]  /*03a0*/  VIADD R7, R5, 0xfffffffe ;  /* 0xfffffffe05077836 */ /* 0x000fe20000000000 */
[----:B------:R-:W-:-:S02]  /*03b0*/  LOP3.LUT R9, R8, 0xfffffff0, RZ, 0xc0, !PT ;  /* 0xfffffff008097812 */ /* 0x000fc400078ec0ff */
[----:B------:R-:W-:Y:S02]  /*03c0*/  ISETP.GE.U32.AND P2, PT, R10, 0x3, PT ;  /* 0x000000030a00780c */ /* 0x000fe40003f46070 */
[----:B------:R-:W-:Y:S02]  /*03d0*/  LOP3.LUT R8, R8, 0x3, RZ, 0xc0, !PT ;  /* 0x0000000308087812 */ /* 0x000fe400078ec0ff */
[----:B------:R-:W-:-:S09]  /*03e0*/  IADD3 R9, PT, PT, -R9, RZ, RZ ;  /* 0x000000ff09097210 */ /* 0x000fd20007ffe1ff */
.L_x_13:
[----:B------:R-:W-:Y:S01]  /*03f0*/  ISETP.GT.AND P3, PT, R7, R2, PT ;  /* 0x000000020700720c */ /* 0x000fe20003f64270 */
[----:B------:R-:W-:-:S12]  /*0400*/  BSSY.RECONVERGENT B2, `(.L_x_3) ;  /* 0x000012d000027945 */ /* 0x000fd80003800200 */
[----:B0123--:R-:W-:Y:S05]  /*0410*/  @P3 BRA `(.L_x_4) ;  /* 0x0000001000ac3947 */ /* 0x00ffea0003800000 */
[----:B------:R-:W-:Y:S01]  /*0420*/  BSSY.RECONVERGENT B3, `(.L_x_5) ;  /* 0x0000098000037945 */ /* 0x000fe20003800200 */
[----:B------:R-:W-:Y:S01]  /*0430*/  IMAD.MOV.U32 R18, RZ, RZ, R7 ;  /* 0x000000ffff127224 */ /* 0x000fe200078e0007 */
[----:B------:R-:W-:Y:S02]  /*0440*/  I2FP.F32.U32 R15, R22 ;  /* 0x00000016000f7245 */ /* 0x000fe40000201000 */
[----:B------:R-:W-:Y:S05]  /*0450*/  @!P0 BRA `(.L_x_6) ;  /* 0x0000000800508947 */ /* 0x000fea0003800000 */
[----:B------:R-:W-:Y:S01]  /*0460*/  BSSY.RECONVERGENT B4, `(.L_x_7) ;  /* 0x0000092000047945 */ /* 0x000fe20003800200 */
[----:B------:R-:W-:Y:S01]  /*0470*/  IMAD.MOV.U32 R26, RZ, RZ, R9 ;  /* 0x000000ffff1a7224 */ /* 0x000fe200078e0009 */
[----:B------:R-:W-:-:S07]  /*0480*/  MOV R25, R5 ;  /* 0x0000000500197202 */ /* 0x000fce0000000f00 */
.L_x_8:
[----:B0-----:R-:W0:Y:S01]  /*0490*/  LDCU UR4, c[0x0][0x380] ;  /* 0x00007000ff0477ac */ /* 0x001e220008000800 */
[C---:B------:R-:W-:Y:S01]  /*04a0*/  IADD3 R14, PT, PT, R25.reuse, -0x2, RZ ;  /* 0xfffffffe190e7810 */ /* 0x040fe20007ffe0ff */
[----:B------:R-:W-:Y:S01]  /*04b0*/  IMAD.MOV.U32 R23, RZ, RZ, -0x3e000000 ;  /* 0xc2000000ff177424 */ /* 0x000fe200078e00ff */
[C---:B------:R-:W-:Y:S01]  /*04c0*/  IADD3 R16, PT, PT, R25.reuse, 0x1, RZ ;  /* 0x0000000119107810 */ /* 0x040fe20007ffe0ff */
[----:B------:R-:W-:Y:S01]  /*04d0*/  UMOV UR5, URZ ;  /* 0x000000ff00057c82 */ /* 0x000fe20008000000 */
[----:B------:R-:W-:Y:S01]  /*04e0*/  I2FP.F32.U32 R14, R14 ;  /* 0x0000000e000e7245 */ /* 0x000fe20000201000 */
[C---:B------:R-:W-:Y:S01]  /*04f0*/  VIADD R12, R25.reuse, 0xffffffff ;  /* 0xffffffff190c7836 */ /* 0x040fe20000000000 */
[----:B------:R-:W-:Y:S01]  /*0500*/  I2FP.F32.U32 R10, R25 ;  /* 0x00000019000a7245 */ /* 0x000fe20000201000 */
[C---:B------:R-:W-:Y:S01]  /*0510*/  VIADD R18, R25.reuse, 0x2 ;  /* 0x0000000219127836 */ /* 0x040fe20000000000 */
[----:B------:R-:W-:Y:S01]  /*0520*/  I2FP.F32.U32 R16, R16 ;  /* 0x0000001000107245 */ /* 0x000fe20000201000 */
[----:B------:R-:W-:Y:S01]  /*0530*/  VIADD R20, R25, 0x3 ;  /* 0x0000000319147836 */ /* 0x000fe20000000000 */
[----:B------:R-:W-:Y:S01]  /*0540*/  I2FP.F32.U32 R12, R12 ;  /* 0x0000000c000c7245 */ /* 0x000fe20000201000 */
[--C-:B------:R-:W-:Y:S01]  /*0550*/  IMAD.MOV.U32 R13, RZ, RZ, R15.reuse ;  /* 0x000000ffff0d7224 */ /* 0x100fe200078e000f */
[----:B------:R-:W-:Y:S01]  /*0560*/  I2FP.F32.U32 R18, R18 ;  /* 0x0000001200127245 */ /* 0x000fe20000201000 */
[--C-:B------:R-:W-:Y:S01]  /*0570*/  IMAD.MOV.U32 R11, RZ, RZ, R15.reuse ;  /* 0x000000ffff0b7224 */ /* 0x100fe200078e000f */
[----:B------:R-:W-:Y:S01]  /*0580*/  MOV R17, R15 ;  /* 0x0000000f00117202 */ /* 0x000fe20000000f00 */
[--C-:B------:R-:W-:Y:S01]  /*0590*/  IMAD.MOV.U32 R19, RZ, RZ, R15.reuse ;  /* 0x000000ffff137224 */ /* 0x100fe200078e000f */
[----:B------:R-:W-:Y:S01]  /*05a0*/  I2FP.F32.U32 R20, R20 ;  /* 0x0000001400147245 */ /* 0x000fe20000201000 */
[----:B0-----:R-:W5:Y:S01]  /*05b0*/  TEX.LL RZ, R14, R14, R23, UR4, 2D, 0x1 ;  /* 0x28ff04170e0e7f60 */ /* 0x001f6200089e01ff */
[----:B------:R-:W5:Y:S01]  /*05c0*/  TEX.LL RZ, R12, R12, R23, UR4, 2D, 0x1 ;  /* 0x28ff04170c0c7f60 */ /* 0x000f6200089e01ff */
[----:B------:R-:W5:Y:S01]  /*05d0*/  TEX.LL RZ, R10, R10, R23, UR4, 2D, 0x1 ;  /* 0x28ff04170a0a7f60 */ /* 0x000f6200089e01ff */
[----:B------:R0:W5:Y:S01]  /*05e0*/  TEX.LL RZ, R16, R16, R23, UR4, 2D, 0x1 ;  /* 0x28ff041710107f60 */ /* 0x00016200089e01ff */
[----:B------:R-:W5:Y:S01]  /*05f0*/  TEX.LL RZ, R18, R18, R23, UR4, 2D, 0x1 ;  /* 0x28ff041712127f60 */ /* 0x000f6200089e01ff */
[----:B------:R-:W-:-:S04]  /*0600*/  IMAD.MOV.U32 R21, RZ, RZ, R15 ;  /* 0x000000ffff157224 */ /* 0x000fc800078e000f */
[----:B------:R1:W5:Y:S01]  /*0610*/  TEX.LL RZ, R20, R20, R23, UR4, 2D, 0x1 ;  /* 0x28ff041714147f60 */ /* 0x00036200089e01ff */
[----:B------:R-:W-:-:S04]  /*0620*/  DEPBAR.LE SB5, 0x4 ;  /* 0x0000d1000000791a */ /* 0x000fc80000000000 */
[----:B------:R-:W-:-:S05]  /*0630*/  IADD3 R29, PT, PT, R1, R14, RZ ;  /* 0x0000000e011d7210 */ /* 0x000fca0007ffe0ff */
[----:B------:R-:W2:Y:S01]  /*0640*/  LDL.U8 R27, [R29] ;  /* 0x000000001d1b7983 */ /* 0x000ea20000100000 */
[----:B------:R-:W-:Y:S02]  /*0650*/  IMAD.IADD R28, R1, 0x1, R12 ;  /* 0x00000001011c7824 */ /* 0x000fe400078e020c */
[----:B--2---:R-:W-:-:S05]  /*0660*/  VIADD R27, R27, 0x1 ;  /* 0x000000011b1b7836 */ /* 0x004fca0000000000 */
[----:B------:R2:W-:Y:S04]  /*0670*/  STL.U8 [R29], R27 ;  /* 0x0000001b1d007387 */ /* 0x0005e80000100000 */
[----:B------:R-:W3:Y:S01]  /*0680*/  LDL.U8 R14, [R28] ;  /* 0x000000001c0e7983 */ /* 0x000ee20000100000 */
[----:B------:R-:W-:-:S04]  /*0690*/  DEPBAR.LE SB5, 0x3 ;  /* 0x0000d0c00000791a */ /* 0x000fc80000000000 */
[----:B0-----:R-:W-:Y:S01]  /*06a0*/  IMAD.IADD R17, R1, 0x1, R10 ;  /* 0x0000000101117824 */ /* 0x001fe200078e020a */
[----:B---3--:R-:W-:-:S05]  /*06b0*/  IADD3 R14, PT, PT, R14, 0x1, RZ ;  /* 0x000000010e0e7810 */ /* 0x008fca0007ffe0ff */
[----:B------:R0:W-:Y:S04]  /*06c0*/  STL.U8 [R28], R14 ;  /* 0x0000000e1c007387 */ /* 0x0001e80000100000 */
[----:B------:R-:W3:Y:S01]  /*06d0*/  LDL.U8 R10, [R17] ;  /* 0x00000000110a7983 */ /* 0x000ee20000100000 */
[----:B------:R-:W-:-:S04]  /*06e0*/  DEPBAR.LE SB5, 0x2 ;  /* 0x0000d0800000791a */ /* 0x000fc80000000000 */
[----:B------:R-:W-:Y:S01]  /*06f0*/  IADD3 R13, PT, PT, R1, R16, RZ ;  /* 0x00000010010d7210 */ /* 0x000fe20007ffe0ff */
[----:B---3--:R-:W-:-:S05]  /*0700*/  VIADD R10, R10, 0x1 ;  /* 0x000000010a0a7836 */ /* 0x008fca0000000000 */
[----:B------:R3:W-:Y:S04]  /*0710*/  STL.U8 [R17], R10 ;  /* 0x0000000a11007387 */ /* 0x0007e80000100000 */
[----:B------:R-:W4:Y:S01]  /*0720*/  LDL.U8 R11, [R13] ;  /* 0x000000000d0b7983 */ /* 0x000f220000100000 */
[----:B------:R-:W-:-:S04]  /*0730*/  DEPBAR.LE SB5, 0x1 ;  /* 0x0000d0400000791a */ /* 0x000fc80000000000 */
[----:B--2---:R-:W-:Y:S02]  /*0740*/  IMAD.IADD R29, R1, 0x1, R18 ;  /* 0x00000001011d7824 */ /* 0x004fe400078e0212 */
[----:B----4-:R-:W-:-:S05]  /*0750*/  VIADD R12, R11, 0x1 ;  /* 0x000000010b0c7836 */ /* 0x010fca0000000000 */
[----:B------:R2:W-:Y:S04]  /*0760*/  STL.U8 [R13], R12 ;  /* 0x0000000c0d007387 */ /* 0x0005e80000100000 */
[----:B------:R-:W1:Y:S01]  /*0770*/  LDL.U8 R11, [R29] ;  /* 0x000000001d0b7983 */ /* 0x000e620000100000 */
[C---:B0-----:R-:W-:Y:S01]  /*0780*/  VIADD R14, R25.reuse, 0x4 ;  /* 0x00000004190e7836 */ /* 0x041fe20000000000 */
[C---:B------:R-:W-:Y:S01]  /*0790*/  IADD3 R28, PT, PT, R25.reuse, 0x6, RZ ;  /* 0x00000006191c7810 */ /* 0x040fe20007ffe0ff */
[C---:B------:R-:W-:Y:S02]  /*07a0*/  VIADD R27, R25.reuse, 0x5 ;  /* 0x00000005191b7836 */ /* 0x040fe40000000000 */
[C---:B------:R-:W-:Y:S01]  /*07b0*/  VIADD R16, R25.reuse, 0x7 ;  /* 0x0000000719107836 */ /* 0x040fe20000000000 */
[----:B------:R-:W-:Y:S01]  /*07c0*/  I2FP.F32.U32 R14, R14 ;  /* 0x0000000e000e7245 */ /* 0x000fe20000201000 */
[----:B------:R-:W-:Y:S01]  /*07d0*/  VIADD R18, R25, 0x8 ;  /* 0x0000000819127836 */ /* 0x000fe20000000000 */
[----:B---3--:R-:W-:Y:S01]  /*07e0*/  I2FP.F32.U32 R10, R27 ;  /* 0x0000001b000a7245 */ /* 0x008fe20000201000 */
[--C-:B--2---:R-:W-:Y:S01]  /*07f0*/  IMAD.MOV.U32 R13, RZ, RZ, R15.reuse ;  /* 0x000000ffff0d7224 */ /* 0x104fe200078e000f */
[----:B------:R-:W-:Y:S01]  /*0800*/  I2FP.F32.U32 R12, R28 ;  /* 0x0000001c000c7245 */ /* 0x000fe20000201000 */
[----:B------:R-:W-:Y:S01]  /*0810*/  IMAD.MOV.U32 R17, RZ, RZ, R15 ;  /* 0x000000ffff117224 */ /* 0x000fe200078e000f */
[----:B------:R-:W5:Y:S01]  /*0820*/  TEX.LL RZ, R14, R14, R23, UR4, 2D, 0x1 ;  /* 0x28ff04170e0e7f60 */ /* 0x000f6200089e01ff */
[----:B------:R-:W-:-:S02]  /*0830*/  I2FP.F32.U32 R16, R16 ;  /* 0x0000001000107245 */ /* 0x000fc40000201000 */
[----:B------:R-:W-:Y:S02]  /*0840*/  I2FP.F32.U32 R18, R18 ;  /* 0x0000001200127245 */ /* 0x000fe40000201000 */
[----:B-1----:R-:W-:Y:S02]  /*0850*/  IADD3 R21, PT, PT, R11, 0x1, RZ ;  /* 0x000000010b157810 */ /* 0x002fe40007ffe0ff */
[----:B------:R-:W-:-:S03]  /*0860*/  MOV R11, R15 ;  /* 0x0000000f000b7202 */ /* 0x000fc60000000f00 */
[----:B------:R0:W-:Y:S01]  /*0870*/  STL.U8 [R29], R21 ;  /* 0x000000151d007387 */ /* 0x0001e20000100000 */
[----:B------:R-:W-:-:S04]  /*0880*/  DEPBAR.LE SB5, 0x1 ;  /* 0x0000d0400000791a */ /* 0x000fc80000000000 */
[----:B0-----:R-:W-:-:S05]  /*0890*/  IADD3 R21, PT, PT, R1, R20, RZ ;  /* 0x0000001401157210 */ /* 0x001fca0007ffe0ff */
[----:B------:R-:W2:Y:S01]  /*08a0*/  LDL.U8 R20, [R21] ;  /* 0x0000000015147983 */ /* 0x000ea20000100000 */
[----:B------:R-:W5:Y:S01]  /*08b0*/  TEX.LL RZ, R10, R10, R23, UR4, 2D, 0x1 ;  /* 0x28ff04170a0a7f60 */ /* 0x000f6200089e01ff */
[----:B------:R-:W5:Y:S01]  /*08c0*/  TEX.LL RZ, R12, R12, R23, UR4, 2D, 0x1 ;  /* 0x28ff04170c0c7f60 */ /* 0x000f6200089e01ff */
[----:B------:R0:W5:Y:S01]  /*08d0*/  TEX.LL RZ, R16, R16, R23, UR4, 2D, 0x1 ;  /* 0x28ff041710107f60 */ /* 0x00016200089e01ff */
[----:B------:R-:W5:Y:S01]  /*08e0*/  TEX.LL RZ, R18, R18, R23, UR4, 2D, 0x1 ;  /* 0x28ff041712127f60 */ /* 0x000f6200089e01ff */
[----:B------:R-:W-:-:S04]  /*08f0*/  DEPBAR.LE SB5, 0x4 ;  /* 0x0000d1000000791a */ /* 0x000fc80000000000 */
[----:B------:R-:W-:Y:S02]  /*0900*/  IMAD.IADD R28, R1, 0x1, R14 ;  /* 0x00000001011c7824 */ /* 0x000fe400078e020e */
[----:B--2---:R-:W-:-:S05]  /*0910*/  VIADD R20, R20, 0x1 ;  /* 0x0000000114147836 */ /* 0x004fca0000000000 */
[----:B------:R-:W-:Y:S04]  /*0920*/  STL.U8 [R21], R20 ;  /* 0x0000001415007387 */ /* 0x000fe80000100000 */
[----:B------:R-:W2:Y:S01]  /*0930*/  LDL.U8 R27, [R28] ;  /* 0x000000001c1b7983 */ /* 0x000ea20000100000 */
[----:B------:R-:W-:-:S04]  /*0940*/  DEPBAR.LE SB5, 0x3 ;  /* 0x0000d0c00000791a */ /* 0x000fc80000000000 */
[----:B0-----:R-:W-:Y:S01]  /*0950*/  IMAD.IADD R17, R1, 0x1, R10 ;  /* 0x0000000101117824 */ /* 0x001fe200078e020a */
[----:B--2---:R-:W-:-:S05]  /*0960*/  IADD3 R27, PT, PT, R27, 0x1, RZ ;  /* 0x000000011b1b7810 */ /* 0x004fca0007ffe0ff */
[----:B------:R0:W-:Y:S04]  /*0970*/  STL.U8 [R28], R27 ;  /* 0x0000001b1c007387 */ /* 0x0001e80000100000 */
[----:B------:R-:W2:Y:S01]  /*0980*/  LDL.U8 R10, [R17] ;  /* 0x00000000110a7983 */ /* 0x000ea20000100000 */
[----:B------:R-:W-:-:S04]  /*0990*/  DEPBAR.LE SB5, 0x2 ;  /* 0x0000d0800000791a */ /* 0x000fc80000000000 */
[----:B------:R-:W-:Y:S01]  /*09a0*/  IADD3 R13, PT, PT, R1, R12, RZ ;  /* 0x0000000c010d7210 */ /* 0x000fe20007ffe0ff */
[----:B--2---:R-:W-:-:S05]  /*09b0*/  VIADD R10, R10, 0x1 ;  /* 0x000000010a0a7836 */ /* 0x004fca0000000000 */
[----:B------:R-:W-:Y:S04]  /*09c0*/  STL.U8 [R17], R10 ;  /* 0x0000000a11007387 */ /* 0x000fe80000100000 */
[----:B------:R-:W2:Y:S01]  /*09d0*/  LDL.U8 R11, [R13] ;  /* 0x000000000d0b7983 */ /* 0x000ea20000100000 */
[----:B------:R-:W-:-:S04]  /*09e0*/  DEPBAR.LE SB5, 0x1 ;  /* 0x0000d0400000791a */ /* 0x000fc80000000000 */
[----:B------:R-:W-:Y:S02]  /*09f0*/  IMAD.IADD R29, R1, 0x1, R16 ;  /* 0x00000001011d7824 */ /* 0x000fe400078e0210 */
[----:B--2---:R-:W-:-:S05]  /*0a00*/  VIADD R12, R11, 0x1 ;  /* 0x000000010b0c7836 */ /* 0x004fca0000000000 */
[----:B------:R1:W-:Y:S04]  /*0a10*/  STL.U8 [R13], R12 ;  /* 0x0000000c0d007387 */ /* 0x0003e80000100000 */
[----:B------:R-:W2:Y:S01]  /*0a20*/  LDL.U8 R11, [R29] ;  /* 0x000000001d0b7983 */ /* 0x000ea20000100000 */
[C---:B------:R-:W-:Y:S01]  /*0a30*/  VIADD R14, R25.reuse, 0x9 ;  /* 0x00000009190e7836 */ /* 0x040fe20000000000 */
[C---:B0-----:R-:W-:Y:S01]  /*0a40*/  IADD3 R28, PT, PT, R25.reuse, 0xb, RZ ;  /* 0x0000000b191c7810 */ /* 0x041fe20007ffe0ff */
[C---:B------:R-:W-:Y:S02]  /*0a50*/  VIADD R21, R25.reuse, 0xd ;  /* 0x0000000d19157836 */ /* 0x040fe40000000000 */
[C---:B------:R-:W-:Y:S01]  /*0a60*/  VIADD R27, R25.reuse, 0xa ;  /* 0x0000000a191b7836 */ /* 0x040fe20000000000 */
[----:B------:R-:W-:Y:S01]  /*0a70*/  I2FP.F32.U32 R14, R14 ;  /* 0x0000000e000e7245 */ /* 0x000fe20000201000 */
[----:B------:R-:W-:Y:S01]  /*0a80*/  VIADD R16, R25, 0xc ;  /* 0x0000000c19107836 */ /* 0x000fe20000000000 */
[----:B-1----:R-:W-:Y:S01]  /*0a90*/  I2FP.F32.U32 R12, R28 ;  /* 0x0000001c000c7245 */ /* 0x002fe20000201000 */
[--C-:B------:R-:W-:Y:S01]  /*0aa0*/  IMAD.MOV.U32 R13, RZ, RZ, R15.reuse ;  /* 0x000000ffff0d7224 */ /* 0x100fe200078e000f */
[----:B------:R-:W-:Y:S01]  /*0ab0*/  I2FP.F32.U32 R10, R27 ;  /* 0x0000001b000a7245 */ /* 0x000fe20000201000 */
[----:B------:R-:W-:Y:S01]  /*0ac0*/  IMAD.MOV.U32 R17, RZ, RZ, R15 ;  /* 0x000000ffff117224 */ /* 0x000fe200078e000f */
[----:B------:R-:W5:Y:S01]  /*0ad0*/  TEX.LL RZ, R14, R14, R23, UR4, 2D, 0x1 ;  /* 0x28ff04170e0e7f60 */ /* 0x000f6200089e01ff */
[----:B------:R-:W-:-:S02]  /*0ae0*/  I2FP.F32.U32 R16, R16 ;  /* 0x0000001000107245 */ /* 0x000fc40000201000 */
[----:B--2---:R-:W-:Y:S02]  /*0af0*/  IADD3 R20, PT, PT, R11, 0x1, RZ ;  /* 0x000000010b147810 */ /* 0x004fe40007ffe0ff */
[----:B------:R-:W-:-:S03]  /*0b00*/  MOV R11, R15 ;  /* 0x0000000f000b7202 */ /* 0x000fc60000000f00 */
[----:B------:R0:W-:Y:S01]  /*0b10*/  STL.U8 [R29], R20 ;  /* 0x000000141d007387 */ /* 0x0001e20000100000 */
[----:B------:R-:W-:-:S04]  /*0b20*/  DEPBAR.LE SB5, 0x1 ;  /* 0x0000d0400000791a */ /* 0x000fc80000000000 */
[----:B0-----:R-:W-:Y:S02]  /*0b30*/  IADD3 R20, PT, PT, R1, R18, RZ ;  /* 0x0000001201147210 */ /* 0x001fe40007ffe0ff */
[----:B------:R-:W-:-:S03]  /*0b40*/  I2FP.F32.U32 R18, R21 ;  /* 0x0000001500127245 */ /* 0x000fc60000201000 */
[----:B------:R-:W2:Y:S01]  /*0b50*/  LDL.U8 R21, [R20] ;  /* 0x0000000014157983 */ /* 0x000ea20000100000 */
[----:B------:R-:W5:Y:S01]  /*0b60*/  TEX.LL RZ, R10, R10, R23, UR4, 2D, 0x1 ;  /* 0x28ff04170a0a7f60 */ /* 0x000f6200089e01ff */
[----:B------:R-:W5:Y:S01]  /*0b70*/  TEX.LL RZ, R12, R12, R23, UR4, 2D, 0x1 ;  /* 0x28ff04170c0c7f60 */ /* 0x000f6200089e01ff */
[----:B------:R-:W5:Y:S01]  /*0b80*/  TEX.LL RZ, R16, R16, R23, UR4, 2D, 0x1 ;  /* 0x28ff041710107f60 */ /* 0x000f6200089e01ff */
[----:B------:R-:W5:Y:S01]  /*0b90*/  TEX.LL RZ, R18, R18, R23, UR4, 2D, 0x1 ;  /* 0x28ff041712127f60 */ /* 0x000f6200089e01ff */
[----:B------:R-:W-:-:S04]  /*0ba0*/  DEPBAR.LE SB5, 0x4 ;  /* 0x0000d1000000791a */ /* 0x000fc80000000000 */
[----:B------:R-:W-:Y:S02]  /*0bb0*/  IMAD.IADD R28, R1, 0x1, R14 ;  /* 0x00000001011c7824 */ /* 0x000fe400078e020e */
[----:B--2---:R-:W-:-:S05]  /*0bc0*/  VIADD R21, R21, 0x1 ;  /* 0x0000000115157836 */ /* 0x004fca0000000000 */
[----:B------:R0:W-:Y:S04]  /*0bd0*/  STL.U8 [R20], R21 ;  /* 0x0000001514007387 */ /* 0x0001e80000100000 */
[----:B------:R-:W2:Y:S01]  /*0be0*/  LDL.U8 R27, [R28] ;  /* 0x000000001c1b7983 */ /* 0x000ea20000100000 */
[----:B------:R-:W-:-:S04]  /*0bf0*/  DEPBAR.LE SB5, 0x3 ;  /* 0x0000d0c00000791a */ /* 0x000fc80000000000 */
[----:B------:R-:W-:Y:S01]  /*0c00*/  IMAD.IADD R29, R1, 0x1, R10 ;  /* 0x00000001011d7824 */ /* 0x000fe200078e020a */
[----:B--2---:R-:W-:-:S05]  /*0c10*/  IADD3 R27, PT, PT, R27, 0x1, RZ ;  /* 0x000000011b1b7810 */ /* 0x004fca0007ffe0ff */
[----:B------:R0:W-:Y:S04]  /*0c20*/  STL.U8 [R28], R27 ;  /* 0x0000001b1c007387 */ /* 0x0001e80000100000 */
[----:B------:R-:W2:Y:S01]  /*0c30*/  LDL.U8 R10, [R29] ;  /* 0x000000001d0a7983 */ /* 0x000ea20000100000 */
[----:B------:R-:W-:-:S04]  /*0c40*/  DEPBAR.LE SB5, 0x2 ;  /* 0x0000d0800000791a */ /* 0x000fc80000000000 */
[----:B------:R-:W-:Y:S01]  /*0c50*/  IADD3 R14, PT, PT, R1, R12, RZ ;  /* 0x0000000c010e7210 */ /* 0x000fe20007ffe0ff */
[----:B--2---:R-:W-:-:S05]  /*0c60*/  VIADD R10, R10, 0x1 ;  /* 0x000000010a0a7836 */ /* 0x004fca0000000000 */
[----:B------:R0:W-:Y:S04]  /*0c70*/  STL.U8 [R29], R10 ;  /* 0x0000000a1d007387 */ /* 0x0001e80000100000 */
[----:B------:R-:W2:Y:S01]  /*0c80*/  LDL.U8 R11, [R14] ;  /* 0x000000000e0b7983 */ /* 0x000ea20000100000 */
[----:B------:R-:W-:-:S04]  /*0c90*/  DEPBAR.LE SB5, 0x1 ;  /* 0x0000d0400000791a */ /* 0x000fc80000000000 */
[----:B------:R-:W-:Y:S02]  /*0ca0*/  IMAD.IADD R17, R1, 0x1, R16 ;  /* 0x0000000101117824 */ /* 0x000fe400078e0210 */
[----:B--2---:R-:W-:-:S05]  /*0cb0*/  VIADD R11, R11, 0x1 ;  /* 0x000000010b0b7836 */ /* 0x004fca0000000000 */
[----:B------:R0:W-:Y:S04]  /*0cc0*/  STL.U8 [R14], R11 ;  /* 0x0000000b0e007387 */ /* 0x0001e80000100000 */
[----:B------:R-:W2:Y:S01]  /*0cd0*/  LDL.U8 R12, [R17] ;  /* 0x00000000110c7983 */ /* 0x000ea20000100000 */
[----:B-----5:R-:W-:Y:S01]  /*0ce0*/  IMAD.IADD R18, R1, 0x1, R18 ;  /* 0x0000000101127824 */ /* 0x020fe200078e0212 */
[----:B--2---:R-:W-:-:S05]  /*0cf0*/  IADD3 R12, PT, PT, R12, 0x1, RZ ;  /* 0x000000010c0c7810 */ /* 0x004fca0007ffe0ff */
[----:B------:R0:W-:Y:S04]  /*0d00*/  STL.U8 [R17], R12 ;  /* 0x0000000c11007387 */ /* 0x0001e80000100000 */
[----:B------:R-:W2:Y:S01]  /*0d10*/  LDL.U8 R13, [R18] ;  /* 0x00000000120d7983 */ /* 0x000ea20000100000 */
[----:B------:R-:W-:Y:S01]  /*0d20*/  IADD3 R26, PT, PT, R26, 0x10, RZ ;  /* 0x000000101a1a7810 */ /* 0x000fe20007ffe0ff */
[----:B------:R-:W-:-:S03]  /*0d30*/  VIADD R25, R25, 0x10 ;  /* 0x0000001019197836 */ /* 0x000fc60000000000 */
[----:B------:R-:W-:Y:S01]  /*0d40*/  ISETP.NE.AND P3, PT, R26, RZ, PT ;  /* 0x000000ff1a00720c */ /* 0x000fe20003f65270 */
[----:B--2---:R-:W-:-:S05]  /*0d50*/  VIADD R13, R13, 0x1 ;  /* 0x000000010d0d7836 */ /* 0x004fca0000000000 */
[----:B------:R0:W-:Y:S07]  /*0d60*/  STL.U8 [R18], R13 ;  /* 0x0000000d12007387 */ /* 0x0001ee0000100000 */
[----:B------:R-:W-:Y:S05]  /*0d70*/  @P3 BRA `(.L_x_8) ;  /* 0xfffffff400c43947 */ /* 0x000fea000383ffff */
[----:B------:R-:W-:Y:S05]  /*0d80*/  BSYNC.RECONVERGENT B4 ;  /* 0x0000000000047941 */ /* 0x000fea0003800200 */
.L_x_7:
[----:B0-----:R-:W-:-:S07]  /*0d90*/  VIADD R18, R25, 0xfffffffe ;  /* 0xfffffffe19127836 */ /* 0x001fce0000000000 */
.L_x_6:
[----:B------:R-:W-:Y:S05]  /*0da0*/  BSYNC.RECONVERGENT B3 ;  /* 0x0000000000037941 */ /* 0x000fea0003800200 */
.L_x_5:
[----:B------:R-:W-:-:S13]  /*0db0*/  ISETP.NE.AND P3, PT, R4, RZ, PT ;  /* 0x000000ff0400720c */ /* 0x000fda0003f65270 */
[----:B------:R-:W-:Y:S05]  /*0dc0*/  @!P3 BRA `(.L_x_4) ;  /* 0x000000080040b947 */ /* 0x000fea0003800000 */
[----:B------:R-:W-:Y:S01]  /*0dd0*/  BSSY.RECONVERGENT B3, `(.L_x_9) ;  /* 0x0000046000037945 */ /* 0x000fe20003800200 */
[----:B------:R-:W-:-:S03]  /*0de0*/  ISETP.NE.AND P3, PT, R6, RZ, PT ;  /* 0x000000ff0600720c */ /* 0x000fc60003f65270 */
[----:B------:R-:W-:Y:S10]  /*0df0*/  @!P1 BRA `(.L_x_10) ;  /* 0x00000004000c9947 */ /* 0x000ff40003800000 */
[----:B------:R-:W0:Y:S01]  /*0e00*/  LDCU UR4, c[0x0][0x380] ;  /* 0x00007000ff0477ac */ /* 0x000e220008000800 */
[----:B------:R-:W-:Y:S01]  /*0e10*/  HFMA2 R19, -RZ, RZ, -3, 0 ;  /* 0xc2000000ff137431 */ /* 0x000fe200000001ff */
[----:B------:R-:W-:Y:S01]  /*0e20*/  I2FP.F32.U32 R14, R18 ;  /* 0x00000012000e7245 */ /* 0x000fe20000201000 */
[C---:B------:R-:W-:Y:S01]  /*0e30*/  VIADD R10, R18.reuse, 0x1 ;  /* 0x00000001120a7836 */ /* 0x040fe20000000000 */
[----:B------:R-:W-:Y:S01]  /*0e40*/  UMOV UR5, URZ ;  /* 0x000000ff00057c82 */ /* 0x000fe20008000000 */
[C---:B------:R-:W-:Y:S01]  /*0e50*/  VIADD R12, R18.reuse, 0x2 ;  /* 0x00000002120c7836 */ /* 0x040fe20000000000 */
[----:B------:R-:W-:Y:S01]  /*0e60*/  IADD3 R16, PT, PT, R18, 0x3, RZ ;  /* 0x0000000312107810 */ /* 0x000fe20007ffe0ff */
[--C-:B------:R-:W-:Y:S01]  /*0e70*/  IMAD.MOV.U32 R11, RZ, RZ, R15.reuse ;  /* 0x000000ffff0b7224 */ /* 0x100fe200078e000f */
[----:B------:R-:W-:Y:S01]  /*0e80*/  I2FP.F32.U32 R10, R10 ;  /* 0x0000000a000a7245 */ /* 0x000fe20000201000 */
[----:B------:R-:W-:Y:S01]  /*0e90*/  IMAD.MOV.U32 R13, RZ, RZ, R15 ;  /* 0x000000ffff0d7224 */ /* 0x000fe200078e000f */
[----:B------:R-:W-:-:S02]  /*0ea0*/  I2FP.F32.U32 R12, R12 ;  /* 0x0000000c000c7245 */ /* 0x000fc40000201000 */
[----:B------:R-:W-:Y:S02]  /*0eb0*/  I2FP.F32.U32 R16, R16 ;  /* 0x0000001000107245 */ /* 0x000fe40000201000 */
[----:B------:R-:W-:Y:S01]  /*0ec0*/  MOV R17, R15 ;  /* 0x0000000f00117202 */ /* 0x000fe20000000f00 */
[----:B0-----:R-:W5:Y:S01]  /*0ed0*/  TEX.LL RZ, R14, R14, R19, UR4, 2D, 0x1 ;  /* 0x28ff04130e0e7f60 */ /* 0x001f6200089e01ff */
[----:B------:R-:W5:Y:S01]  /*0ee0*/  TEX.LL RZ, R10, R10, R19, UR4, 2D, 0x1 ;  /* 0x28ff04130a0a7f60 */ /* 0x000f6200089e01ff */
[----:B------:R-:W5:Y:S01]  /*0ef0*/  TEX.LL RZ, R12, R12, R19, UR4, 2D, 0x1 ;  /* 0x28ff04130c0c7f60 */ /* 0x000f6200089e01ff */
[----:B------:R-:W5:Y:S01]  /*0f00*/  TEX.LL RZ, R16, R16, R19, UR4, 2D, 0x1 ;  /* 0x28ff041310107f60 */ /* 0x000f6200089e01ff */
[----:B------:R-:W-:-:S04]  /*0f10*/  DEPBAR.LE SB5, 0x2 ;  /* 0x0000d0800000791a */ /* 0x000fc80000000000 */
[----:B------:R-:W-:-:S05]  /*0f20*/  IMAD.IADD R25, R1, 0x1, R14 ;  /* 0x0000000101197824 */ /* 0x000fca00078e020e */
[----:B------:R-:W2:Y:S01]  /*0f30*/  LDL.U8 R20, [R25] ;  /* 0x0000000019147983 */ /* 0x000ea20000100000 */
        /* <DEDUP_REMOVED lines=9> */
[C---:B------:R-:W-:Y:S01]  /*0fd0*/  VIADD R14, R18.reuse, 0x4 ;  /* 0x00000004120e7836 */ /* 0x040fe20000000000 */
[C---:B------:R-:W-:Y:S01]  /*0fe0*/  IADD3 R23, PT, PT, R18.reuse, 0x6, RZ ;  /* 0x0000000612177810 */ /* 0x040fe20007ffe0ff */
[----:B0----5:R-:W-:Y:S02]  /*0ff0*/  IMAD.IADD R20, R1, 0x1, R16 ;  /* 0x0000000101147824 */ /* 0x021fe400078e0210 */
[----:B------:R-:W-:Y:S01]  /*1000*/  VIADD R25, R18, 0x7 ;  /* 0x0000000712197836 */ /* 0x000fe20000000000 */
[----:B------:R-:W-:-:S04]  /*1010*/  I2FP.F32.U32 R14, R14 ;  /* 0x0000000e000e7245 */ /* 0x000fc80000201000 */
[----:B------:R-:W-:Y:S02]  /*1020*/  I2FP.F32.U32 R16, R25 ;  /* 0x0000001900107245 */ /* 0x000fe40000201000 */
[----:B------:R-:W5:Y:S01]  /*1030*/  TEX.LL RZ, R14, R14, R19, UR4, 2D, 0x1 ;  /* 0x28ff04130e0e7f60 */ /* 0x000f6200089e01ff */
[----:B--2---:R-:W-:Y:S01]  /*1040*/  IADD3 R12, PT, PT, R10, 0x1, RZ ;  /* 0x000000010a0c7810 */ /* 0x004fe20007ffe0ff */
[----:B------:R-:W-:-:S04]  /*1050*/  VIADD R10, R18, 0x5 ;  /* 0x00000005120a7836 */ /* 0x000fc80000000000 */
[----:B------:R0:W-:Y:S01]  /*1060*/  STL.U8 [R27], R12 ;  /* 0x0000000c1b007387 */ /* 0x0001e20000100000 */
[----:B------:R-:W-:-:S03]  /*1070*/  I2FP.F32.U32 R10, R10 ;  /* 0x0000000a000a7245 */ /* 0x000fc60000201000 */
[----:B-1----:R-:W2:Y:S01]  /*1080*/  LDL.U8 R21, [R20] ;  /* 0x0000000014157983 */ /* 0x002ea20000100000 */
[----:B0-----:R-:W-:Y:S02]  /*1090*/  I2FP.F32.U32 R12, R23 ;  /* 0x00000017000c7245 */ /* 0x001fe40000201000 */
[----:B------:R-:W5:Y:S04]  /*10a0*/  TEX.LL RZ, R10, R10, R19, UR4, 2D, 0x1 ;  /* 0x28ff04130a0a7f60 */ /* 0x000f6800089e01ff */
[----:B------:R-:W5:Y:S01]  /*10b0*/  TEX.LL RZ, R12, R12, R19, UR4, 2D, 0x1 ;  /* 0x28ff04130c0c7f60 */ /* 0x000f6200089e01ff */
[----:B------:R-:W5:Y:S01]  /*10c0*/  TEX.LL RZ, R16, R16, R19, UR4, 2D, 0x1 ;  /* 0x28ff041310107f60 */ /* 0x000f6200089e01ff */
        /* <DEDUP_REMOVED lines=20> */
[----:B--2---:R-:W-:-:S05]  /*1210*/  VIADD R11, R11, 0x1 ;  /* 0x000000010b0b7836 */ /* 0x004fca0000000000 */
[----:B------:R0:W-:Y:S02]  /*1220*/  STL.U8 [R16], R11 ;  /* 0x0000000b10007387 */ /* 0x0001e40000100000 */
.L_x_10:
[----:B------:R-:W-:Y:S05]  /*1230*/  BSYNC.RECONVERGENT B3 ;  /* 0x0000000000037941 */ /* 0x000fea0003800200 */
.L_x_9:
[----:B------:R-:W-:Y:S05]  /*1240*/  @!P3 BRA `(.L_x_4) ;  /* 0x000000040020b947 */ /* 0x000fea0003800000 */
[----:B------:R-:W-:Y:S01]  /*1250*/  BSSY.RECONVERGENT B3, `(.L_x_11) ;  /* 0x0000027000037945 */ /* 0x000fe20003800200 */
[----:B------:R-:W-:-:S03]  /*1260*/  ISETP.NE.AND P3, PT, R8, RZ, PT ;  /* 0x000000ff0800720c */ /* 0x000fc60003f65270 */
[----:B------:R-:W-:Y:S10]  /*1270*/  @!P2 BRA `(.L_x_12) ;  /* 0x000000000090a947 */ /* 0x000ff40003800000 */
[----:B------:R-:W1:Y:S01]  /*1280*/  LDCU UR4, c[0x0][0x380] ;  /* 0x00007000ff0477ac */ /* 0x000e620008000800 */
[----:B0-----:R-:W-:Y:S01]  /*1290*/  I2FP.F32.U32 R14, R18 ;  /* 0x00000012000e7245 */ /* 0x001fe20000201000 */
[----:B------:R-:W-:Y:S01]  /*12a0*/  IMAD.MOV.U32 R25, RZ, RZ, -0x3e000000 ;  /* 0xc2000000ff197424 */ /* 0x000fe200078e00ff */
[C---:B------:R-:W-:Y:S01]  /*12b0*/  IADD3 R12, PT, PT, R18.reuse, 0x2, RZ ;  /* 0x00000002120c7810 */ /* 0x040fe20007ffe0ff */
[----:B------:R-:W-:Y:S01]  /*12c0*/  UMOV UR5, URZ ;  /* 0x000000ff00057c82 */ /* 0x000fe20008000000 */
[C---:B------:R-:W-:Y:S01]  /*12d0*/  VIADD R10, R18.reuse, 0x1 ;  /* 0x00000001120a7836 */ /* 0x040fe20000000000 */
[----:B------:R-:W-:Y:S01]  /*12e0*/  MOV R13, R15 ;  /* 0x0000000f000d7202 */ /* 0x000fe20000000f00 */
[----:B------:R-:W-:Y:S01]  /*12f0*/  VIADD R16, R18, 0x3 ;  /* 0x0000000312107836 */ /* 0x000fe20000000000 */
[----:B------:R-:W-:Y:S01]  /*1300*/  I2FP.F32.U32 R12, R12 ;  /* 0x0000000c000c7245 */ /* 0x000fe20000201000 */
[--C-:B------:R-:W-:Y:S01]  /*1310*/  IMAD.MOV.U32 R11, RZ, RZ, R15.reuse ;  /* 0x000000ffff0b7224 */ /* 0x100fe200078e000f */
[----:B------:R-:W-:Y:S01]  /*1320*/  I2FP.F32.U32 R10, R10 ;  /* 0x0000000a000a7245 */ /* 0x000fe20000201000 */
[----:B------:R-:W-:Y:S01]  /*1330*/  IMAD.MOV.U32 R17, RZ, RZ, R15 ;  /* 0x000000ffff117224 */ /* 0x000fe200078e000f */
[----:B------:R-:W-:Y:S01]  /*1340*/  I2FP.F32.U32 R16, R16 ;  /* 0x0000001000107245 */ /* 0x000fe20000201000 */
[----:B-1----:R-:W5:Y:S03]  /*1350*/  TEX.LL RZ, R14, R14, R25, UR4, 2D, 0x1 ;  /* 0x28ff04190e0e7f60 */ /* 0x002f6600089e01ff */
[----:B------:R-:W5:Y:S01]  /*1360*/  TEX.LL RZ, R10, R10, R25, UR4, 2D, 0x1 ;  /* 0x28ff04190a0a7f60 */ /* 0x000f6200089e01ff */
[----:B------:R-:W5:Y:S01]  /*1370*/  TEX.LL RZ, R12, R12, R25, UR4, 2D, 0x1 ;  /* 0x28ff04190c0c7f60 */ /* 0x000f6200089e01ff */
[----:B------:R-:W5:Y:S01]  /*1380*/  TEX.LL RZ, R16, R16, R25, UR4, 2D, 0x1 ;  /* 0x28ff041910107f60 */ /* 0x000f6200089e01ff */
[----:B------:R-:W-:-:S04]  /*1390*/  DEPBAR.LE SB5, 0x2 ;  /* 0x0000d0800000791a */ /* 0x000fc80000000000 */
[----:B------:R-:W-:-:S05]  /*13a0*/  IMAD.IADD R26, R1, 0x1, R14 ;  /* 0x00000001011a7824 */ /* 0x000fca00078e020e */
[----:B------:R-:W2:Y:S01]  /*13b0*/  LDL.U8 R19, [R26] ;  /* 0x000000001a137983 */ /* 0x000ea20000100000 */
        /* <DEDUP_REMOVED lines=9> */
[----:B-----5:R-:W-:Y:S02]  /*1450*/  IMAD.IADD R16, R1, 0x1, R16 ;  /* 0x0000000101107824 */ /* 0x020fe400078e0210 */
[----:B--2---:R-:W-:-:S05]  /*1460*/  VIADD R10, R10, 0x1 ;  /* 0x000000010a0a7836 */ /* 0x004fca0000000000 */
[----:B------:R1:W-:Y:S04]  /*1470*/  STL.U8 [R21], R10 ;  /* 0x0000000a15007387 */ /* 0x0003e80000100000 */
[----:B------:R-:W2:Y:S01]  /*1480*/  LDL.U8 R11, [R16] ;  /* 0x00000000100b7983 */ /* 0x000ea20000100000 */
[----:B------:R-:W-:Y:S01]  /*1490*/  VIADD R18, R18, 0x4 ;  /* 0x0000000412127836 */ /* 0x000fe20000000000 */
[----:B--2---:R-:W-:-:S05]  /*14a0*/  IADD3 R11, PT, PT, R11, 0x1, RZ ;  /* 0x000000010b0b7810 */ /* 0x004fca0007ffe0ff */
[----:B------:R1:W-:Y:S02]  /*14b0*/  STL.U8 [R16], R11 ;  /* 0x0000000b10007387 */ /* 0x0003e40000100000 */
.L_x_12:
[----:B------:R-:W-:Y:S05]  /*14c0*/  BSYNC.RECONVERGENT B3 ;  /* 0x0000000000037941 */ /* 0x000fea0003800200 */
.L_x_11:
[----:B------:R-:W-:Y:S05]  /*14d0*/  @!P3 BRA `(.L_x_4) ;  /* 0x00000000007cb947 */ /* 0x000fea0003800000 */
[----:B------:R-:W2:Y:S01]  /*14e0*/  LDCU UR4, c[0x0][0x380] ;  /* 0x00007000ff0477ac */ /* 0x000ea20008000800 */
[----:B01----:R-:W-:Y:S01]  /*14f0*/  IMAD.MOV.U32 R11, RZ, RZ, -0x3e000000 ;  /* 0xc2000000ff0b7424 */ /* 0x003fe200078e00ff */
[----:B------:R-:W-:Y:S01]  /*1500*/  I2FP.F32.U32 R14, R18 ;  /* 0x00000012000e7245 */ /* 0x000fe20000201000 */
[----:B------:R-:W-:-:S03]  /*1510*/  UMOV UR5, URZ ;  /* 0x000000ff00057c82 */ /* 0x000fc60008000000 */
[----:B--2---:R-:W5:Y:S02]  /*1520*/  TEX.LL RZ, R10, R14, R11, UR4, 2D, 0x1 ;  /* 0x28ff040b0e0a7f60 */ /* 0x004f6400089e01ff */
[----:B-----5:R-:W-:-:S05]  /*1530*/  IADD3 R13, PT, PT, R1, R10, RZ ;  /* 0x0000000a010d7210 */ /* 0x020fca0007ffe0ff */
[----:B------:R-:W2:Y:S01]  /*1540*/  LDL.U8 R10, [R13] ;  /* 0x000000000d0a7983 */ /* 0x000ea20000100000 */
[----:B------:R-:W-:Y:S01]  /*1550*/  ISETP.NE.AND P3, PT, R8, 0x1, PT ;  /* 0x000000010800780c */ /* 0x000fe20003f65270 */
[----:B--2---:R-:W-:-:S05]  /*1560*/  VIADD R10, R10, 0x1 ;  /* 0x000000010a0a7836 */ /* 0x004fca0000000000 */
[----:B------:R2:W-:Y:S07]  /*1570*/  STL.U8 [R13], R10 ;  /* 0x0000000a0d007387 */ /* 0x0005ee0000100000 */
[----:B------:R-:W-:Y:S05]  /*1580*/  @!P3 BRA `(.L_x_4) ;  /* 0x000000000050b947 */ /* 0x000fea0003800000 */
[----:B------:R-:W2:Y:S01]  /*1590*/  LDCU UR4, c[0x0][0x380] ;  /* 0x00007000ff0477ac */ /* 0x000ea20008000800 */
[----:B------:R-:W-:Y:S01]  /*15a0*/  VIADD R14, R18, 0x1 ;  /* 0x00000001120e7836 */ /* 0x000fe20000000000 */
[----:B------:R-:W-:-:S04]  /*15b0*/  UMOV UR5, URZ ;  /* 0x000000ff00057c82 */ /* 0x000fc80008000000 */
[----:B------:R-:W-:-:S04]  /*15c0*/  I2FP.F32.U32 R14, R14 ;  /* 0x0000000e000e7245 */ /* 0x000fc80000201000 */
[----:B--2---:R-:W5:Y:S02]  /*15d0*/  TEX.LL RZ, R10, R14, R11, UR4, 2D, 0x1 ;  /* 0x28ff040b0e0a7f60 */ /* 0x004f6400089e01ff */
[----:B-----5:R-:W-:-:S05]  /*15e0*/  IADD3 R13, PT, PT, R1, R10, RZ ;  /* 0x0000000a010d7210 */ /* 0x020fca0007ffe0ff */
[----:B------:R-:W2:Y:S01]  /*15f0*/  LDL.U8 R10, [R13] ;  /* 0x000000000d0a7983 */ /* 0x000ea20000100000 */
[----:B------:R-:W-:Y:S01]  /*1600*/  ISETP.NE.AND P3, PT, R8, 0x2, PT ;  /* 0x000000020800780c */ /* 0x000fe20003f65270 */
[----:B--2---:R-:W-:-:S05]  /*1610*/  VIADD R10, R10, 0x1 ;  /* 0x000000010a0a7836 */ /* 0x004fca0000000000 */
[----:B------:R3:W-:Y:S07]  /*1620*/  STL.U8 [R13], R10 ;  /* 0x0000000a0d007387 */ /* 0x0007ee0000100000 */
[----:B------:R-:W-:Y:S05]  /*1630*/  @!P3 BRA `(.L_x_4) ;  /* 0x000000000024b947 */ /* 0x000fea0003800000 */
[----:B------:R-:W0:Y:S01]  /*1640*/  LDCU UR4, c[0x0][0x380] ;  /* 0x00007000ff0477ac */ /* 0x000e220008000800 */
[----:B---3--:R-:W-:Y:S01]  /*1650*/  VIADD R10, R18, 0x2 ;  /* 0x00000002120a7836 */ /* 0x008fe20000000000 */
[----:B------:R-:W-:-:S04]  /*1660*/  UMOV UR5, URZ ;  /* 0x000000ff00057c82 */ /* 0x000fc80008000000 */
[----:B------:R-:W-:-:S04]  /*1670*/  I2FP.F32.U32 R14, R10 ;  /* 0x0000000a000e7245 */ /* 0x000fc80000201000 */
[----:B0-----:R-:W5:Y:S02]  /*1680*/  TEX.LL RZ, R10, R14, R11, UR4, 2D, 0x1 ;  /* 0x28ff040b0e0a7f60 */ /* 0x001f6400089e01ff */
[----:B-----5:R-:W-:-:S05]  /*1690*/  IADD3 R13, PT, PT, R1, R10, RZ ;  /* 0x0000000a010d7210 */ /* 0x020fca0007ffe0ff */
[----:B------:R-:W2:Y:S02]  /*16a0*/  LDL.U8 R10, [R13] ;  /* 0x000000000d0a7983 */ /* 0x000ea40000100000 */
[----:B--2---:R-:W-:-:S05]  /*16b0*/  VIADD R10, R10, 0x1 ;  /* 0x000000010a0a7836 */ /* 0x004fca0000000000 */
[----:B------:R0:W-:Y:S02]  /*16c0*/  STL.U8 [R13], R10 ;  /* 0x0000000a0d007387 */ /* 0x0001e40000100000 */
.L_x_4:
[----:B------:R-:W-:Y:S05]  /*16d0*/  BSYNC.RECONVERGENT B2 ;  /* 0x0000000000027941 */ /* 0x000fea0003800200 */
.L_x_3:
[C---:B------:R-:W-:Y:S01]  /*16e0*/  ISETP.NE.AND P3, PT, R22.reuse, R3, PT ;  /* 0x000000031600720c */ /* 0x040fe20003f65270 */
[----:B------:R-:W-:-:S12]  /*16f0*/  VIADD R22, R22, 0x1 ;  /* 0x0000000116167836 */ /* 0x000fd80000000000 */
[----:B------:R-:W-:Y:S05]  /*1700*/  @P3 BRA `(.L_x_13) ;  /* 0xffffffec00383947 */ /* 0x000fea000383ffff */
[----:B------:R-:W-:Y:S05]  /*1710*/  BSYNC.RECONVERGENT B1 ;  /* 0x0000000000017941 */ /* 0x000fea0003800200 */
.L_x_2:
[----:B------:R0:W4:Y:S02]  /*1720*/  LDL.U8 R4, [R1] ;  /* 0x0000000001047983 */ /* 0x0001240000100000 */
.L_x_1:
[----:B------:R-:W-:Y:S05]  /*1730*/  BSYNC.RECONVERGENT B0 ;  /* 0x0000000000007941 */ /* 0x000fea0003800200 */
.L_x_0:
[----:B----4-:R-:W-:Y:S01]  /*1740*/  LOP3.LUT P0, RZ, R4, 0xff, RZ, 0xc0, !PT ;  /* 0x000000ff04ff7812 */ /* 0x010fe2000780c0ff */
[----:B------:R-:W-:Y:S01]  /*1750*/  BSSY.RECONVERGENT B2, `(.L_x_14) ;  /* 0x000001e000027945 */ /* 0x000fe20003800200 */
[----:B------:R-:W-:Y:S02]  /*1760*/  IADD3 R0, PT, PT, R3, 0x3, -R0 ;  /* 0x0000000303007810 */ /* 0x000fe40007ffe800 */
[----:B------:R-:W-:-:S05]  /*1770*/  IADD3 R5, PT, PT, R2, 0x3, -R5 ;  /* 0x0000000302057810 */ /* 0x000fca0007ffe805 */
[----:B------:R-:W-:Y:S02]  /*1780*/  IMAD R2, R0, R5, RZ ;  /* 0x0000000500027224 */ /* 0x000fe400078e02ff */
[----:B------:R-:W-:-:S03]  /*1790*/  HFMA2 R5, -RZ, RZ, 0, 0 ;  /* 0x00000000ff057431 */ /* 0x000fc600000001ff */
[----:B------:R-:W-:Y:S01]  /*17a0*/  I2FP.F32.S32 R3, R2 ;  /* 0x0000000200037245 */ /* 0x000fe20000201400 */
[----:B------:R-:W-:Y:S06]  /*17b0*/  @!P0 BRA `(.L_x_15) ;  /* 0x00000000005c8947 */ /* 0x000fec0003800000 */
[----:B------:R-:W4:Y:S01]  /*17c0*/  MUFU.RCP R6, R3 ;  /* 0x0000000300067308 */ /* 0x000f220000001000 */
[----:B------:R-:W-:Y:S07]  /*17d0*/  BSSY.RECONVERGENT B3, `(.L_x_16) ;  /* 0x000000d000037945 */ /* 0x000fee0003800200 */
[----:B------:R-:W0:Y:S01]  /*17e0*/  I2F.S8 R0, R4 ;  /* 0x0000000400007306 */ /* 0x000e220000001400 */
[----:B----4-:R-:W-:-:S04]  /*17f0*/  FFMA R5, -R3, R6, 1 ;  /* 0x3f80000003057423 */ /* 0x010fc80000000106 */
[----:B------:R-:W-:Y:S01]  /*1800*/  FFMA R7, R6, R5, R6 ;  /* 0x0000000506077223 */ /* 0x000fe20000000006 */
[----:B------:R-:W-:Y:S02]  /*1810*/  LOP3.LUT R5, R4, 0xffff, RZ, 0xc0, !PT ;  /* 0x0000ffff04057812 */ /* 0x000fe400078ec0ff */
[----:B0-----:R-:W0:Y:S01]  /*1820*/  FCHK P0, R0, R3 ;  /* 0x0000000300007302 */ /* 0x001e220000000000 */
[----:B------:R-:W-:-:S04]  /*1830*/  FFMA R6, R0, R7, RZ ;  /* 0x0000000700067223 */ /* 0x000fc800000000ff */
[----:B------:R-:W-:-:S04]  /*1840*/  FFMA R8, -R3, R6, R0 ;  /* 0x0000000603087223 */ /* 0x000fc80000000100 */
[----:B------:R-:W-:Y:S01]  /*1850*/  FFMA R7, R7, R8, R6 ;  /* 0x0000000807077223 */ /* 0x000fe20000000006 */
[----:B0-----:R-:W-:Y:S06]  /*1860*/  @!P0 BRA `(.L_x_17) ;  /* 0x00000000000c8947 */ /* 0x001fec0003800000 */
[----:B------:R-:W-:-:S07]  /*1870*/  MOV R4, 0x1890 ;  /* 0x0000189000047802 */ /* 0x000fce0000000f00 */
[----:B-123--:R-:W-:Y:S05]  /*1880*/  CALL.REL.NOINC `($__internal_0_$__cuda_sm3x_div_rn_noftz_f32_slowpath) ;  /* 0x0000001800987944 */ /* 0x00efea0003c00000 */
[----:B------:R-:W-:-:S07]  /*1890*/  IMAD.MOV.U32 R7, RZ, RZ, R0 ;  /* 0x000000ffff077224 */ /* 0x000fce00078e0000 */
.L_x_17:
[----:B------:R-:W-:Y:S05]  /*18a0*/  BSYNC.RECONVERGENT B3 ;  /* 0x0000000000037941 */ /* 0x000fea0003800200 */
.L_x_16:
[----:B------:R-:W-:Y:S01]  /*18b0*/  PRMT R0, R5, 0x8880, RZ ;  /* 0x0000888005007816 */ /* 0x000fe200000000ff */
[----:B------:R-:W-:Y:S02]  /*18c0*/  UMOV UR4, 0x4 ;  /* 0x0000000400047882 */ /* 0x000fe40000000000 */
[----:B------:R-:W-:Y:S02]  /*18d0*/  LEA R6, R2, -UR4, 0x2 ;  /* 0x8000000402067c11 */ /* 0x000fe4000f8e10ff */
[----:B------:R-:W-:Y:S02]  /*18e0*/  LEA R4, R0, -UR4, 0x2 ;  /* 0x8000000400047c11 */ /* 0x000fe4000f8e10ff */
[----:B------:R-:W0:Y:S08]  /*18f0*/  LDC R5, c[0x3][R6] ;  /* 0x00c0000006057b82 */ /* 0x000e300000000800 */
[----:B------:R-:W0:Y:S02]  /*1900*/  LDC R0, c[0x3][R4] ;  /* 0x00c0000004007b82 */ /* 0x000e240000000800 */
[----:B0-----:R-:W-:-:S04]  /*1910*/  FADD R0, R0, -R5 ;  /* 0x8000000500007221 */ /* 0x001fc80000000000 */
[----:B------:R-:W-:-:S07]  /*1920*/  FFMA R5, R0, R7, RZ ;  /* 0x0000000700057223 */ /* 0x000fce00000000ff */
.L_x_15:
[----:B------:R-:W-:Y:S05]  /*1930*/  BSYNC.RECONVERGENT B2 ;  /* 0x0000000000027941 */ /* 0x000fea0003800200 */
.L_x_14:
[----:B0123--:R-:W2:Y:S01]  /*1940*/  LDL.U8 R10, [R1+0x1] ;  /* 0x00000100010a7983 */ /* 0x00fea20000100000 */
[----:B------:R-:W-:Y:S01]  /*1950*/  BSSY.RECONVERGENT B2, `(.L_x_18) ;  /* 0x0000019000027945 */ /* 0x000fe20003800200 */
[----:B--2---:R-:W-:-:S13]  /*1960*/  ISETP.NE.AND P0, PT, R10, RZ, PT ;  /* 0x000000ff0a00720c */ /* 0x004fda0003f05270 */
[----:B------:R-:W-:Y:S05]  /*1970*/  @!P0 BRA `(.L_x_19) ;  /* 0x0000000000588947 */ /* 0x000fea0003800000 */
[----:B------:R-:W0:Y:S01]  /*1980*/  MUFU.RCP R0, R3 ;  /* 0x0000000300007308 */ /* 0x000e220000001000 */
[----:B------:R-:W-:Y:S07]  /*1990*/  BSSY.RECONVERGENT B3, `(.L_x_20) ;  /* 0x000000c000037945 */ /* 0x000fee0003800200 */
[----:B------:R-:W1:Y:S01]  /*19a0*/  I2F.S8 R4, R10 ;  /* 0x0000000a00047306 */ /* 0x000e620000001400 */
[----:B0-----:R-:W-:-:S04]  /*19b0*/  FFMA R7, -R3, R0, 1 ;  /* 0x3f80000003077423 */ /* 0x001fc80000000100 */
[----:B------:R-:W-:-:S03]  /*19c0*/  FFMA R0, R0, R7, R0 ;  /* 0x0000000700007223 */ /* 0x000fc60000000000 */
[----:B-1----:R-:W0:Y:S01]  /*19d0*/  FCHK P0, R4, R3 ;  /* 0x0000000304007302 */ /* 0x002e220000000000 */
[----:B------:R-:W-:-:S04]  /*19e0*/  FFMA R7, R0, R4, RZ ;  /* 0x0000000400077223 */ /* 0x000fc800000000ff */
[----:B------:R-:W-:-:S04]  /*19f0*/  FFMA R6, -R3, R7, R4 ;  /* 0x0000000703067223 */ /* 0x000fc80000000104 */
[----:B------:R-:W-:Y:S01]  /*1a00*/  FFMA R0, R0, R6, R7 ;  /* 0x0000000600007223 */ /* 0x000fe20000000007 */
[----:B0-----:R-:W-:Y:S06]  /*1a10*/  @!P0 BRA `(.L_x_21) ;  /* 0x00000000000c8947 */ /* 0x001fec0003800000 */
[----:B------:R-:W-:Y:S01]  /*1a20*/  IMAD.MOV.U32 R0, RZ, RZ, R4 ;  /* 0x000000ffff007224 */ /* 0x000fe200078e0004 */
[----:B------:R-:W-:-:S07]  /*1a30*/  MOV R4, 0x1a50 ;  /* 0x00001a5000047802 */ /* 0x000fce0000000f00 */
[----:B------:R-:W-:Y:S05]  /*1a40*/  CALL.REL.NOINC `($__internal_0_$__cuda_sm3x_div_rn_noftz_f32_slowpath) ;  /* 0x0000001800287944 */ /* 0x000fea0003c00000 */
.L_x_21:
[----:B------:R-:W-:Y:S05]  /*1a50*/  BSYNC.RECONVERGENT B3 ;  /* 0x0000000000037941 */ /* 0x000fea0003800200 */
.L_x_20:
[----:B------:R-:W-:Y:S01]  /*1a60*/  PRMT R4, R10, 0x8880, RZ ;  /* 0x000088800a047816 */ /* 0x000fe200000000ff */
[----:B------:R-:W-:Y:S02]  /*1a70*/  UMOV UR4, 0x4 ;  /* 0x0000000400047882 */ /* 0x000fe40000000000 */
[----:B------:R-:W-:Y:S02]  /*1a80*/  LEA R7, R2, -UR4, 0x2 ;  /* 0x8000000402077c11 */ /* 0x000fe4000f8e10ff */
[----:B------:R-:W-:-:S04]  /*1a90*/  LEA R4, R4, -UR4, 0x2 ;  /* 0x8000000404047c11 */ /* 0x000fc8000f8e10ff */
[----:B------:R-:W0:Y:S08]  /*1aa0*/  LDC R7, c[0x3][R7] ;  /* 0x00c0000007077b82 */ /* 0x000e300000000800 */
[----:B------:R-:W0:Y:S02]  /*1ab0*/  LDC R4, c[0x3][R4] ;  /* 0x00c0000004047b82 */ /* 0x000e240000000800 */
[----:B0-----:R-:W-:-:S04]  /*1ac0*/  FADD R6, -R7, R4 ;  /* 0x0000000407067221 */ /* 0x001fc80000000100 */
[----:B------:R-:W-:-:S07]  /*1ad0*/  FFMA R5, R6, R0, R5 ;  /* 0x0000000006057223 */ /* 0x000fce0000000005 */
.L_x_19:
[----:B------:R-:W-:Y:S05]  /*1ae0*/  BSYNC.RECONVERGENT B2 ;  /* 0x0000000000027941 */ /* 0x000fea0003800200 */
.L_x_18:
[----:B------:R-:W2:Y:S01]  /*1af0*/  LDL.U8 R10, [R1+0x2] ;  /* 0x00000200010a7983 */ /* 0x000ea20000100000 */
        /* <DEDUP_REMOVED lines=13> */
[----:B------:R-:W-:Y:S02]  /*1bd0*/  MOV R0, R4 ;  /* 0x0000000400007202 */ /* 0x000fe40000000f00 */
[----:B------:R-:W-:-:S07]  /*1be0*/  MOV R4, 0x1c00 ;  /* 0x00001c0000047802 */ /* 0x000fce0000000f00 */
[----:B------:R-:W-:Y:S05]  /*1bf0*/  CALL.REL.NOINC `($__internal_0_$__cuda_sm3x_div_rn_noftz_f32_slowpath) ;  /* 0x0000001400bc7944 */ /* 0x000fea0003c00000 */
.L_x_25:
[----:B------:R-:W-:Y:S05]  /*1c00*/  BSYNC.RECONVERGENT B3 ;  /* 0x0000000000037941 */ /* 0x000fea0003800200 */
.L_x_24:
        /* <DEDUP_REMOVED lines=8> */
.L_x_23:
[----:B------:R-:W-:Y:S05]  /*1c90*/  BSYNC.RECONVERGENT B2 ;  /* 0x0000000000027941 */ /* 0x000fea0003800200 */
.L_x_22:
        /* <DEDUP_REMOVED lines=17> */
.L_x_29:
[----:B------:R-:W-:Y:S05]  /*1db0*/  BSYNC.RECONVERGENT B3 ;  /* 0x0000000000037941 */ /* 0x000fea0003800200 */
.L_x_28:
        /* <DEDUP_REMOVED lines=8> */
.L_x_27:
[----:B------:R-:W-:Y:S05]  /*1e40*/  BSYNC.RECONVERGENT B2 ;  /* 0x0000000000027941 */ /* 0x000fea0003800200 */
.L_x_26:
        /* <DEDUP_REMOVED lines=17> */
.L_x_33:
[----:B------:R-:W-:Y:S05]  /*1f60*/  BSYNC.RECONVERGENT B3 ;  /* 0x0000000000037941 */ /* 0x000fea0003800200 */
.L_x_32:
        /* <DEDUP_REMOVED lines=8> */
.L_x_31:
[----:B------:R-:W-:Y:S05]  /*1ff0*/  BSYNC.RECONVERGENT B2 ;  /* 0x0000000000027941 */ /* 0x000fea0003800200 */
.L_x_30:
        /* <DEDUP_REMOVED lines=17> */
.L_x_37:
[----:B------:R-:W-:Y:S05]  /*2110*/  BSYNC.RECONVERGENT B3 ;  /* 0x0000000000037941 */ /* 0x000fea0003800200 */
.L_x_36:
        /* <DEDUP_REMOVED lines=8> */
.L_x_35:
[----:B------:R-:W-:Y:S05]  /*21a0*/  BSYNC.RECONVERGENT B2 ;  /* 0x0000000000027941 */ /* 0x000fea0003800200 */
.L_x_34:
        /* <DEDUP_REMOVED lines=17> */
.L_x_41:
[----:B------:R-:W-:Y:S05]  /*22c0*/  BSYNC.RECONVERGENT B3 ;  /* 0x0000000000037941 */ /* 0x000fea0003800200 */
.L_x_40:
        /* <DEDUP_REMOVED lines=8> */
.L_x_39:
[----:B------:R-:W-:Y:S05]  /*2350*/  BSYNC.RECONVERGENT B2 ;  /* 0x0000000000027941 */ /* 0x000fea0003800200 */
.L_x_38:
        /* <DEDUP_REMOVED lines=17> */
.L_x_45:
[----:B------:R-:W-:Y:S05]  /*2470*/  BSYNC.RECONVERGENT B3 ;  /* 0x0000000000037941 */ /* 0x000fea0003800200 */
.L_x_44:
        /* <DEDUP_REMOVED lines=8> */
.L_x_43:
[----:B------:R-:W-:Y:S05]  /*2500*/  BSYNC.RECONVERGENT B2 ;  /* 0x0000000000027941 */ /* 0x000fea0003800200 */
.L_x_42:
        /* <DEDUP_REMOVED lines=17> */
.L_x_49:
[----:B------:R-:W-:Y:S05]  /*2620*/  BSYNC.RECONVERGENT B3 ;  /* 0x0000000000037941 */ /* 0x000fea0003800200 */
.L_x_48:
        /* <DEDUP_REMOVED lines=8> */
.L_x_47:
[----:B------:R-:W-:Y:S05]  /*26b0*/  BSYNC.RECONVERGENT B2 ;  /* 0x0000000000027941 */ /* 0x000fea0003800200 */
.L_x_46:
        /* <DEDUP_REMOVED lines=17> */
.L_x_53:
[----:B------:R-:W-:Y:S05]  /*27d0*/  BSYNC.RECONVERGENT B3 ;  /* 0x0000000000037941 */ /* 0x000fea0003800200 */
.L_x_52:
        /* <DEDUP_REMOVED lines=8> */
.L_x_51:
[----:B------:R-:W-:Y:S05]  /*2860*/  BSYNC.RECONVERGENT B2 ;  /* 0x0000000000027941 */ /* 0x000fea0003800200 */
.L_x_50:
        /* <DEDUP_REMOVED lines=17> */
.L_x_57:
[----:B------:R-:W-:Y:S05]  /*2980*/  BSYNC.RECONVERGENT B3 ;  /* 0x0000000000037941 */ /* 0x000fea0003800200 */
.L_x_56:
        /* <DEDUP_REMOVED lines=8> */
.L_x_55:
[----:B------:R-:W-:Y:S05]  /*2a10*/  BSYNC.RECONVERGENT B2 ;  /* 0x0000000000027941 */ /* 0x000fea0003800200 */
.L_x_54:
        /* <DEDUP_REMOVED lines=17> */
.L_x_61:
[----:B------:R-:W-:Y:S05]  /*2b30*/  BSYNC.RECONVERGENT B3 ;  /* 0x0000000000037941 */ /* 0x000fea0003800200 */
.L_x_60:
        /* <DEDUP_REMOVED lines=8> */
.L_x_59:
[----:B------:R-:W-:Y:S05]  /*2bc0*/  BSYNC.RECONVERGENT B2 ;  /* 0x0000000000027941 */ /* 0x000fea0003800200 */
.L_x_58:
        /* <DEDUP_REMOVED lines=17> */
.L_x_65:
[----:B------:R-:W-:Y:S05]  /*2ce0*/  BSYNC.RECONVERGENT B3 ;  /* 0x0000000000037941 */ /* 0x000fea0003800200 */
.L_x_64:
        /* <DEDUP_REMOVED lines=8> */
.L_x_63:
[----:B------:R-:W-:Y:S05]  /*2d70*/  BSYNC.RECONVERGENT B2 ;  /* 0x0000000000027941 */ /* 0x000fea0003800200 */
.L_x_62:
        /* <DEDUP_REMOVED lines=17> */
.L_x_69:
[----:B------:R-:W-:Y:S05]  /*2e90*/  BSYNC.RECONVERGENT B3 ;  /* 0x0000000000037941 */ /* 0x000fea0003800200 */
.L_x_68:
        /* <DEDUP_REMOVED lines=8> */
.L_x_67:
[----:B------:R-:W-:Y:S05]  /*2f20*/  BSYNC.RECONVERGENT B2 ;  /* 0x0000000000027941 */ /* 0x000fea0003800200 */
.L_x_66:
        /* <DEDUP_REMOVED lines=17> */
.L_x_73:
[----:B------:R-:W-:Y:S05]  /*3040*/  BSYNC.RECONVERGENT B3 ;  /* 0x0000000000037941 */ /* 0x000fea0003800200 */
.L_x_72:
        /* <DEDUP_REMOVED lines=8> */
.L_x_71:
[----:B------:R-:W-:Y:S05]  /*30d0*/  BSYNC.RECONVERGENT B2 ;  /* 0x0000000000027941 */ /* 0x000fea0003800200 */
.L_x_70:
[----:B------:R-:W2:Y:S01]  /*30e0*/  LDL.U8 R10, [R1+0xf] ;  /* 0x00000f00010a7983 */ /* 0x000ea20000100000 */
[----:B------:R-:W0:Y:S01]  /*30f0*/  LDCU.64 UR4, c[0x0][0x358] ;  /* 0x00006b00ff0477ac */ /* 0x000e220008000a00 */
[----:B------:R-:W-:Y:S01]  /*3100*/  BSSY.RECONVERGENT B2, `(.L_x_74) ;  /* 0x0000019000027945 */ /* 0x000fe20003800200 */
[----:B--2---:R-:W-:-:S13]  /*3110*/  ISETP.NE.AND P0, PT, R10, RZ, PT ;  /* 0x000000ff0a00720c */ /* 0x004fda0003f05270 */
[----:B0-----:R-:W-:Y:S05]  /*3120*/  @!P0 BRA `(.L_x_75) ;  /* 0x0000000000588947 */ /* 0x001fea0003800000 */
        /* <DEDUP_REMOVED lines=13> */
.L_x_77:
[----:B------:R-:W-:Y:S05]  /*3200*/  BSYNC.RECONVERGENT B3 ;  /* 0x0000000000037941 */ /* 0x000fea0003800200 */
.L_x_76:
[----:B------:R-:W-:Y:S01]  /*3210*/  PRMT R3, R10, 0x8880, RZ ;  /* 0x000088800a037816 */ /* 0x000fe200000000ff */
[----:B------:R-:W-:Y:S02]  /*3220*/  UMOV UR6, 0x4 ;  /* 0x0000000400067882 */ /* 0x000fe40000000000 */
[----:B------:R-:W-:Y:S02]  /*3230*/  LEA R4, R2, -UR6, 0x2 ;  /* 0x8000000602047c11 */ /* 0x000fe4000f8e10ff */
[----:B------:R-:W-:Y:S02]  /*3240*/  LEA R3, R3, -UR6, 0x2 ;  /* 0x8000000603037c11 */ /* 0x000fe4000f8e10ff */
[----:B------:R-:W0:Y:S08]  /*3250*/  LDC R2, c[0x3][R4] ;  /* 0x00c0000004027b82 */ /* 0x000e300000000800 */
[----:B------:R-:W0:Y:S02]  /*3260*/  LDC R3, c[0x3][R3] ;  /* 0x00c0000003037b82 */ /* 0x000e240000000800 */
[----:B0-----:R-:W-:-:S04]  /*3270*/  FADD R2, -R2, R3 ;  /* 0x0000000302027221 */ /* 0x001fc80000000100 */
[----:B------:R-:W-:-:S07]  /*3280*/  FFMA R5, R2, R0, R5 ;  /* 0x0000000002057223 */ /* 0x000fce0000000005 */
.L_x_75:
[----:B------:R-:W-:Y:S05]  /*3290*/  BSYNC.RECONVERGENT B2 ;  /* 0x0000000000027941 */ /* 0x000fea0003800200 */
.L_x_74:
[----:B------:R-:W0:Y:S01]  /*32a0*/  LDC.64 R2, c[0x0][0x388] ;  /* 0x0000e200ff027b82 */ /* 0x000e220000000a00 */
[----:B------:R-:W-:Y:S01]  /*32b0*/  FADD R5, -R5, -RZ ;  /* 0x800000ff05057221 */ /* 0x000fe20000000100 */
[----:B0-----:R-:W-:-:S05]  /*32c0*/  IMAD.WIDE R24, R24, 0x4, R2 ;  /* 0x0000000418187825 */ /* 0x001fca00078e0202 */
[----:B------:R-:W-:Y:S01]  /*32d0*/  STG.E desc[UR4][R24.64], R5 ;  /* 0x0000000518007986 */ /* 0x000fe2000c101904 */
[----:B------:R-:W-:Y:S05]  /*32e0*/  EXIT ;  /* 0x000000000000794d */ /* 0x000fea0003800000 */
        .weak           $__internal_0_$__cuda_sm3x_div_rn_noftz_f32_slowpath
        .type           $__internal_0_$__cuda_sm3x_div_rn_noftz_f32_slowpath,@function
        .size           $__internal_0_$__cuda_sm3x_div_rn_noftz_f32_slowpath,(.L_x_90 - $__internal_0_$__cuda_sm3x_div_rn_noftz_f32_slowpath)
$__internal_0_$__cuda_sm3x_div_rn_noftz_f32_slowpath:
[--C-:B------:R-:W-:Y:S01]  /*32f0*/  SHF.R.U32.HI R6, RZ, 0x17, R3.reuse ;  /* 0x00000017ff067819 */ /* 0x100fe20000011603 */
[----:B------:R-:W-:Y:S01]  /*3300*/  BSSY.RECONVERGENT B0, `(.L_x_78) ;  /* 0x0000065000007945 */ /* 0x000fe20003800200 */
[----:B------:R-:W-:Y:S01]  /*3310*/  SHF.R.U32.HI R11, RZ, 0x17, R0 ;  /* 0x00000017ff0b7819 */ /* 0x000fe20000011600 */
[----:B------:R-:W-:Y:S01]  /*3320*/  IMAD.MOV.U32 R9, RZ, RZ, R3 ;  /* 0x000000ffff097224 */ /* 0x000fe200078e0003 */
[----:B------:R-:W-:Y:S02]  /*3330*/  LOP3.LUT R6, R6, 0xff, RZ, 0xc0, !PT ;  /* 0x000000ff06067812 */ /* 0x000fe400078ec0ff */
[----:B------:R-:W-:-:S03]  /*3340*/  LOP3.LUT R11, R11, 0xff, RZ, 0xc0, !PT ;  /* 0x000000ff0b0b7812 */ /* 0x000fc600078ec0ff */
[----:B------:R-:W-:Y:S01]  /*3350*/  VIADD R8, R6, 0xffffffff ;  /* 0xffffffff06087836 */ /* 0x000fe20000000000 */
[----:B------:R-:W-:-:S04]  /*3360*/  IADD3 R7, PT, PT, R11, -0x1, RZ ;  /* 0xffffffff0b077810 */ /* 0x000fc80007ffe0ff */
[----:B------:R-:W-:-:S04]  /*3370*/  ISETP.GT.U32.AND P0, PT, R8, 0xfd, PT ;  /* 0x000000fd0800780c */ /* 0x000fc80003f04070 */
[----:B------:R-:W-:-:S13]  /*3380*/  ISETP.GT.U32.OR P0, PT, R7, 0xfd, P0 ;  /* 0x000000fd0700780c */ /* 0x000fda0000704470 */
[----:B------:R-:W-:Y:S01]  /*3390*/  @!P0 IMAD.MOV.U32 R7, RZ, RZ, RZ ;  /* 0x000000ffff078224 */ /* 0x000fe200078e00ff */
[----:B------:R-:W-:Y:S06]  /*33a0*/  @!P0 BRA `(.L_x_79) ;  /* 0x0000000000648947 */ /* 0x000fec0003800000 */
[----:B------:R-:W-:Y:S02]  /*33b0*/  FSETP.GTU.FTZ.AND P0, PT, |R0|, +INF , PT ;  /* 0x7f8000000000780b */ /* 0x000fe40003f1c200 */
[----:B------:R-:W-:-:S04]  /*33c0*/  FSETP.GTU.FTZ.AND P1, PT, |R3|, +INF , PT ;  /* 0x7f8000000300780b */ /* 0x000fc80003f3c200 */
[----:B------:R-:W-:-:S13]  /*33d0*/  PLOP3.LUT P0, PT, P0, P1, PT, 0xf8, 0x8f ;  /* 0x00000000008f781c */ /* 0x000fda0000703f70 */
[----:B------:R-:W-:Y:S05]  /*33e0*/  @P0 BRA `(.L_x_80) ;  /* 0x0000000400540947 */ /* 0x000fea0003800000 */
[----:B------:R-:W-:-:S13]  /*33f0*/  LOP3.LUT P0, RZ, R9, 0x7fffffff, R0, 0xc8, !PT ;  /* 0x7fffffff09ff7812 */ /* 0x000fda000780c800 */
[----:B------:R-:W-:Y:S05]  /*3400*/  @!P0 BRA `(.L_x_81) ;  /* 0x0000000400448947 */ /* 0x000fea0003800000 */
[C---:B------:R-:W-:Y:S02]  /*3410*/  FSETP.NEU.FTZ.AND P1, PT, |R0|.reuse, +INF , PT ;  /* 0x7f8000000000780b */ /* 0x040fe40003f3d200 */
[----:B------:R-:W-:Y:S02]  /*3420*/  FSETP.NEU.FTZ.AND P2, PT, |R3|, +INF , PT ;  /* 0x7f8000000300780b */ /* 0x000fe40003f5d200 */
[----:B------:R-:W-:-:S11]  /*3430*/  FSETP.NEU.FTZ.AND P0, PT, |R0|, +INF , PT ;  /* 0x7f8000000000780b */ /* 0x000fd60003f1d200 */
[----:B------:R-:W-:Y:S05]  /*3440*/  @!P2 BRA !P1, `(.L_x_81) ;  /* 0x000000040034a947 */ /* 0x000fea0004800000 */
[----:B------:R-:W-:-:S04]  /*3450*/  LOP3.LUT P1, RZ, R0, 0x7fffffff, RZ, 0xc0, !PT ;  /* 0x7fffffff00ff7812 */ /* 0x000fc8000782c0ff */
[----:B------:R-:W-:-:S13]  /*3460*/  PLOP3.LUT P1, PT, P2, P1, PT, 0x2f, 0xf2 ;  /* 0x0000000000f2781c */ /* 0x000fda0001722577 */
[----:B------:R-:W-:Y:S05]  /*3470*/  @P1 BRA `(.L_x_82) ;  /* 0x0000000400201947 */ /* 0x000fea0003800000 */
[----:B------:R-:W-:-:S04]  /*3480*/  LOP3.LUT P1, RZ, R9, 0x7fffffff, RZ, 0xc0, !PT ;  /* 0x7fffffff09ff7812 */ /* 0x000fc8000782c0ff */
[----:B------:R-:W-:-:S13]  /*3490*/  PLOP3.LUT P0, PT, P0, P1, PT, 0x2f, 0xf2 ;  /* 0x0000000000f2781c */ /* 0x000fda0000702577 */
[----:B------:R-:W-:Y:S05]  /*34a0*/  @P0 BRA `(.L_x_83) ;  /* 0x0000000400080947 */ /* 0x000fea0003800000 */
[----:B------:R-:W-:-:S04]  /*34b0*/  IADD3 R7, PT, PT, R11, -0x1, RZ ;  /* 0xffffffff0b077810 */ /* 0x000fc80007ffe0ff */
[----:B------:R-:W-:Y:S01]  /*34c0*/  ISETP.GE.AND P0, PT, R7, RZ, PT ;  /* 0x000000ff0700720c */ /* 0x000fe20003f06270 */
[----:B------:R-:W-:-:S05]  /*34d0*/  VIADD R7, R6, 0xffffffff ;  /* 0xffffffff06077836 */ /* 0x000fca0000000000 */
[----:B------:R-:W-:-:S07]  /*34e0*/  ISETP.GE.AND P1, PT, R7, RZ, PT ;  /* 0x000000ff0700720c */ /* 0x000fce0003f26270 */
[----:B------:R-:W-:Y:S01]  /*34f0*/  @P0 IMAD.MOV.U32 R7, RZ, RZ, RZ ;  /* 0x000000ffff070224 */ /* 0x000fe200078e00ff */
[----:B------:R-:W-:Y:S01]  /*3500*/  @!P0 MOV R7, 0xffffffc0 ;  /* 0xffffffc000078802 */ /* 0x000fe20000000f00 */
[----:B------:R-:W-:-:S04]  /*3510*/  @!P0 FFMA R0, R0, 1.84467440737095516160e+19, RZ ;  /* 0x5f80000000008823 */ /* 0x000fc800000000ff */
[----:B------:R-:W-:Y:S01]  /*3520*/  @!P1 FFMA R9, R3, 1.84467440737095516160e+19, RZ ;  /* 0x5f80000003099823 */ /* 0x000fe200000000ff */
[----:B------:R-:W-:-:S07]  /*3530*/  @!P1 VIADD R7, R7, 0x40 ;  /* 0x0000004007079836 */ /* 0x000fce0000000000 */
.L_x_79:
[----:B------:R-:W-:Y:S01]  /*3540*/  LEA R8, R6, 0xc0800000, 0x17 ;  /* 0xc080000006087811 */ /* 0x000fe200078eb8ff */
[----:B------:R-:W-:Y:S01]  /*3550*/  VIADD R11, R11, 0xffffff81 ;  /* 0xffffff810b0b7836 */ /* 0x000fe20000000000 */
[----:B------:R-:W-:Y:S02]  /*3560*/  BSSY.RECONVERGENT B1, `(.L_x_84) ;  /* 0x0000035000017945 */ /* 0x000fe40003800200 */
[----:B------:R-:W-:Y:S01]  /*3570*/  IADD3 R12, PT, PT, -R8, R9, RZ ;  /* 0x00000009080c7210 */ /* 0x000fe20007ffe1ff */
[----:B------:R-:W-:-:S03]  /*3580*/  IMAD R0, R11, -0x800000, R0 ;  /* 0xff8000000b007824 */ /* 0x000fc600078e0200 */
[----:B------:R0:W1:Y:S01]  /*3590*/  MUFU.RCP R8, R12 ;  /* 0x0000000c00087308 */ /* 0x0000620000001000 */
[----:B------:R-:W-:Y:S01]  /*35a0*/  FADD.FTZ R13, -R12, -RZ ;  /* 0x800000ff0c0d7221 */ /* 0x000fe20000010100 */
[----:B0-----:R-:W-:-:S04]  /*35b0*/  IADD3 R12, PT, PT, R11, 0x7f, -R6 ;  /* 0x0000007f0b0c7810 */ /* 0x001fc80007ffe806 */
[----:B------:R-:W-:Y:S01]  /*35c0*/  IADD3 R7, PT, PT, R12, R7, RZ ;  /* 0x000000070c077210 */ /* 0x000fe20007ffe0ff */
[----:B-1----:R-:W-:-:S04]  /*35d0*/  FFMA R9, R8, R13, 1 ;  /* 0x3f80000008097423 */ /* 0x002fc8000000000d */
[----:B------:R-:W-:-:S04]  /*35e0*/  FFMA R9, R8, R9, R8 ;  /* 0x0000000908097223 */ /* 0x000fc80000000008 */
[----:B------:R-:W-:-:S04]  /*35f0*/  FFMA R8, R0, R9, RZ ;  /* 0x0000000900087223 */ /* 0x000fc800000000ff */
[----:B------:R-:W-:-:S04]  /*3600*/  FFMA R14, R13, R8, R0 ;  /* 0x000000080d0e7223 */ /* 0x000fc80000000000 */
[----:B------:R-:W-:-:S04]  /*3610*/  FFMA R8, R9, R14, R8 ;  /* 0x0000000e09087223 */ /* 0x000fc80000000008 */
[----:B------:R-:W-:-:S04]  /*3620*/  FFMA R13, R13, R8, R0 ;  /* 0x000000080d0d7223 */ /* 0x000fc80000000000 */
[----:B------:R-:W-:-:S05]  /*3630*/  FFMA R0, R9, R13, R8 ;  /* 0x0000000d09007223 */ /* 0x000fca0000000008 */
[----:B------:R-:W-:-:S04]  /*3640*/  SHF.R.U32.HI R6, RZ, 0x17, R0 ;  /* 0x00000017ff067819 */ /* 0x000fc80000011600 */
[----:B------:R-:W-:-:S05]  /*3650*/  LOP3.LUT R6, R6, 0xff, RZ, 0xc0, !PT ;  /* 0x000000ff06067812 */ /* 0x000fca00078ec0ff */
[----:B------:R-:W-:-:S05]  /*3660*/  IMAD.IADD R6, R6, 0x1, R7 ;  /* 0x0000000106067824 */ /* 0x000fca00078e0207 */
[----:B------:R-:W-:-:S04]  /*3670*/  IADD3 R11, PT, PT, R6, -0x1, RZ ;  /* 0xffffffff060b7810 */ /* 0x000fc80007ffe0ff */
[----:B------:R-:W-:-:S13]  /*3680*/  ISETP.GE.U32.AND P0, PT, R11, 0xfe, PT ;  /* 0x000000fe0b00780c */ /* 0x000fda0003f06070 */
[----:B------:R-:W-:Y:S05]  /*3690*/  @!P0 BRA `(.L_x_85) ;  /* 0x0000000000808947 */ /* 0x000fea0003800000 */
[----:B------:R-:W-:-:S13]  /*36a0*/  ISETP.GT.AND P0, PT, R6, 0xfe, PT ;  /* 0x000000fe0600780c */ /* 0x000fda0003f04270 */
[----:B------:R-:W-:Y:S05]  /*36b0*/  @P0 BRA `(.L_x_86) ;  /* 0x00000000006c0947 */ /* 0x000fea0003800000 */
[----:B------:R-:W-:-:S13]  /*36c0*/  ISETP.GE.AND P0, PT, R6, 0x1, PT ;  /* 0x000000010600780c */ /* 0x000fda0003f06270 */
[----:B------:R-:W-:Y:S05]  /*36d0*/  @P0 BRA `(.L_x_87) ;  /* 0x0000000000740947 */ /* 0x000fea0003800000 */
[----:B------:R-:W-:Y:S02]  /*36e0*/  ISETP.GE.AND P0, PT, R6, -0x18, PT ;  /* 0xffffffe80600780c */ /* 0x000fe40003f06270 */
[----:B------:R-:W-:-:S11]  /*36f0*/  LOP3.LUT R0, R0, 0x80000000, RZ, 0xc0, !PT ;  /* 0x8000000000007812 */ /* 0x000fd600078ec0ff */
[----:B------:R-:W-:Y:S05]  /*3700*/  @!P0 BRA `(.L_x_87) ;  /* 0x0000000000688947 */ /* 0x000fea0003800000 */
[CCC-:B------:R-:W-:Y:S01]  /*3710*/  FFMA.RZ R11, R9.reuse, R13.reuse, R8.reuse ;  /* 0x0000000d090b7223 */ /* 0x1c0fe2000000c008 */
[C---:B------:R-:W-:Y:S02]  /*3720*/  VIADD R12, R6.reuse, 0x20 ;  /* 0x00000020060c7836 */ /* 0x040fe40000000000 */
[CCC-:B------:R-:W-:Y:S01]  /*3730*/  FFMA.RP R7, R9.reuse, R13.reuse, R8.reuse ;  /* 0x0000000d09077223 */ /* 0x1c0fe20000008008 */
[----:B------:R-:W-:Y:S01]  /*3740*/  FFMA.RM R8, R9, R13, R8 ;  /* 0x0000000d09087223 */ /* 0x000fe20000004008 */
[C---:B------:R-:W-:Y:S02]  /*3750*/  ISETP.NE.AND P2, PT, R6.reuse, RZ, PT ;  /* 0x000000ff0600720c */ /* 0x040fe40003f45270 */
[----:B------:R-:W-:Y:S02]  /*3760*/  LOP3.LUT R11, R11, 0x7fffff, RZ, 0xc0, !PT ;  /* 0x007fffff0b0b7812 */ /* 0x000fe400078ec0ff */
[----:B------:R-:W-:Y:S02]  /*3770*/  ISETP.NE.AND P1, PT, R6, RZ, PT ;  /* 0x000000ff0600720c */ /* 0x000fe40003f25270 */
[----:B------:R-:W-:-:S02]  /*3780*/  LOP3.LUT R11, R11, 0x800000, RZ, 0xfc, !PT ;  /* 0x008000000b0b7812 */ /* 0x000fc400078efcff */
[----:B------:R-:W-:Y:S02]  /*3790*/  IADD3 R6, PT, PT, -R6, RZ, RZ ;  /* 0x000000ff06067210 */ /* 0x000fe40007ffe1ff */
[----:B------:R-:W-:Y:S02]  /*37a0*/  SHF.L.U32 R12, R11, R12, RZ ;  /* 0x0000000c0b0c7219 */ /* 0x000fe400000006ff */
[----:B------:R-:W-:Y:S02]  /*37b0*/  FSETP.NEU.FTZ.AND P0, PT, R7, R8, PT ;  /* 0x000000080700720b */ /* 0x000fe40003f1d000 */
[----:B------:R-:W-:Y:S02]  /*37c0*/  SEL R6, R6, RZ, P2 ;  /* 0x000000ff06067207 */ /* 0x000fe40001000000 */
[----:B------:R-:W-:Y:S02]  /*37d0*/  ISETP.NE.AND P1, PT, R12, RZ, P1 ;  /* 0x000000ff0c00720c */ /* 0x000fe40000f25270 */
[----:B------:R-:W-:-:S02]  /*37e0*/  SHF.R.U32.HI R6, RZ, R6, R11 ;  /* 0x00000006ff067219 */ /* 0x000fc4000001160b */
[----:B------:R-:W-:Y:S02]  /*37f0*/  PLOP3.LUT P0, PT, P0, P1, PT, 0xf8, 0x8f ;  /* 0x00000000008f781c */ /* 0x000fe40000703f70 */
[----:B------:R-:W-:Y:S02]  /*3800*/  SHF.R.U32.HI R8, RZ, 0x1, R6 ;  /* 0x00000001ff087819 */ /* 0x000fe40000011606 */
[----:B------:R-:W-:-:S04]  /*3810*/  SEL R7, RZ, 0x1, !P0 ;  /* 0x00000001ff077807 */ /* 0x000fc80004000000 */
[----:B------:R-:W-:-:S04]  /*3820*/  LOP3.LUT R7, R7, 0x1, R8, 0xf8, !PT ;  /* 0x0000000107077812 */ /* 0x000fc800078ef808 */
[----:B------:R-:W-:-:S05]  /*3830*/  LOP3.LUT R7, R7, R6, RZ, 0xc0, !PT ;  /* 0x0000000607077212 */ /* 0x000fca00078ec0ff */
[----:B------:R-:W-:-:S05]  /*3840*/  IMAD.IADD R7, R8, 0x1, R7 ;  /* 0x0000000108077824 */ /* 0x000fca00078e0207 */
[----:B------:R-:W-:Y:S01]  /*3850*/  LOP3.LUT R0, R7, R0, RZ, 0xfc, !PT ;  /* 0x0000000007007212 */ /* 0x000fe200078efcff */
[----:B------:R-:W-:Y:S06]  /*3860*/  BRA `(.L_x_87) ;  /* 0x0000000000107947 */ /* 0x000fec0003800000 */
.L_x_86:
[----:B------:R-:W-:-:S04]  /*3870*/  LOP3.LUT R0, R0, 0x80000000, RZ, 0xc0, !PT ;  /* 0x8000000000007812 */ /* 0x000fc800078ec0ff */
[----:B------:R-:W-:Y:S01]  /*3880*/  LOP3.LUT R0, R0, 0x7f800000, RZ, 0xfc, !PT ;  /* 0x7f80000000007812 */ /* 0x000fe200078efcff */
[----:B------:R-:W-:Y:S06]  /*3890*/  BRA `(.L_x_87) ;  /* 0x0000000000047947 */ /* 0x000fec0003800000 */
.L_x_85:
[----:B------:R-:W-:-:S07]  /*38a0*/  LEA R0, R7, R0, 0x17 ;  /* 0x0000000007007211 */ /* 0x000fce00078eb8ff */
.L_x_87:
[----:B------:R-:W-:Y:S05]  /*38b0*/  BSYNC.RECONVERGENT B1 ;  /* 0x0000000000017941 */ /* 0x000fea0003800200 */
.L_x_84:
[----:B------:R-:W-:Y:S05]  /*38c0*/  BRA `(.L_x_88) ;  /* 0x0000000000207947 */ /* 0x000fea0003800000 */
.L_x_83:
[----:B------:R-:W-:-:S04]  /*38d0*/  LOP3.LUT R0, R9, 0x80000000, R0, 0x48, !PT ;  /* 0x8000000009007812 */ /* 0x000fc800078e4800 */
[----:B------:R-:W-:Y:S01]  /*38e0*/  LOP3.LUT R0, R0, 0x7f800000, RZ, 0xfc, !PT ;  /* 0x7f80000000007812 */ /* 0x000fe200078efcff */
[----:B------:R-:W-:Y:S06]  /*38f0*/  BRA `(.L_x_88) ;  /* 0x0000000000147947 */ /* 0x000fec0003800000 */
.L_x_82:
[----:B------:R-:W-:Y:S01]  /*3900*/  LOP3.LUT R0, R9, 0x80000000, R0, 0x48, !PT ;  /* 0x8000000009007812 */ /* 0x000fe200078e4800 */
[----:B------:R-:W-:Y:S06]  /*3910*/  BRA `(.L_x_88) ;  /* 0x00000000000c7947 */ /* 0x000fec0003800000 */
.L_x_81:
[----:B------:R-:W0:Y:S01]  /*3920*/  MUFU.RSQ R0, -QNAN ;  /* 0xffc0000000007908 */ /* 0x000e220000001400 */
[----:B------:R-:W-:Y:S05]  /*3930*/  BRA `(.L_x_88) ;  /* 0x0000000000047947 */ /* 0x000fea0003800000 */
.L_x_80:
[----:B------:R-:W-:-:S07]  /*3940*/  FADD.FTZ R0, R0, R3 ;  /* 0x0000000300007221 */ /* 0x000fce0000010000 */
.L_x_88:
[----:B------:R-:W-:Y:S05]  /*3950*/  BSYNC.RECONVERGENT B0 ;  /* 0x0000000000007941 */ /* 0x000fea0003800200 */
.L_x_78:
[----:B------:R-:W-:Y:S02]  /*3960*/  HFMA2 R7, -RZ, RZ, 0, 0 ;  /* 0x00000000ff077431 */ /* 0x000fe400000001ff */
[----:B------:R-:W-:-:S04]  /*3970*/  IMAD.MOV.U32 R6, RZ, RZ, R4 ;  /* 0x000000ffff067224 */ /* 0x000fc800078e0004 */
[----:B0-----:R-:W-:Y:S05]  /*3980*/  RET.REL.NODEC R6 `(_Z11cal_entropyyPfii) ;  /* 0xffffffc4069c7950 */ /* 0x001fea0003c3ffff */
.L_x_89:
[----:B------:R-:W-:-:S00]  /*3990*/  BRA `(.L_x_89) ;  /* 0xfffffffc00fc7947 */ /* 0x000fc0000383ffff */
[----:B------:R-:W-:-:S00]  /*39a0*/  NOP ;  /* 0x0000000000007918 */ /* 0x000fc00000000000 */
        /* <DEDUP_REMOVED lines=13> */
.L_x_90:


//--------------------- .nv.shared.reserved.0     --------------------------
	.section	.nv.shared.reserved.0,"aw",@nobits
	.weak		__nv_reservedSMEM_offset_0_alias
	.size		__nv_reservedSMEM_offset_0_alias, 0, 64
	.other		__nv_reservedSMEM_offset_0_alias,@"STO_CUDA_RESERVED_SHARED STV_DEFAULT"
__nv_reservedSMEM_offset_0_alias:
	.zero		0
	.zero		64


//--------------------- .nv.constant0._Z11cal_entropyyPfii --------------------------
	.section	.nv.constant0._Z11cal_entropyyPfii,"a",@progbits
	.sectionflags	@""
	.align	4
.nv.constant0._Z11cal_entropyyPfii:
	.zero		920


//--------------------- SYMBOLS --------------------------

	.type		.nv.reservedSmem.offset0,@object
	.size		.nv.reservedSmem.offset0,0x4
